//
// Generated by NVIDIA NVVM Compiler
//
// Compiler Build ID: CL-36424714
// Cuda compilation tools, release 13.0, V13.0.88
// Based on NVVM 20.0.0
//

.version 9.0
.target sm_100
.address_size 64

	// .globl	_Z20query_ball_point_gpuiiifiPKfS0_PiS1_

.visible .entry _Z20query_ball_point_gpuiiifiPKfS0_PiS1_(
	.param .u32 _Z20query_ball_point_gpuiiifiPKfS0_PiS1__param_0,
	.param .u32 _Z20query_ball_point_gpuiiifiPKfS0_PiS1__param_1,
	.param .u32 _Z20query_ball_point_gpuiiifiPKfS0_PiS1__param_2,
	.param .f32 _Z20query_ball_point_gpuiiifiPKfS0_PiS1__param_3,
	.param .u32 _Z20query_ball_point_gpuiiifiPKfS0_PiS1__param_4,
	.param .u64 .ptr .align 1 _Z20query_ball_point_gpuiiifiPKfS0_PiS1__param_5,
	.param .u64 .ptr .align 1 _Z20query_ball_point_gpuiiifiPKfS0_PiS1__param_6,
	.param .u64 .ptr .align 1 _Z20query_ball_point_gpuiiifiPKfS0_PiS1__param_7,
	.param .u64 .ptr .align 1 _Z20query_ball_point_gpuiiifiPKfS0_PiS1__param_8
)
{
	.reg .pred 	%p<25>;
	.reg .b32 	%r<78>;
	.reg .b32 	%f<16>;
	.reg .b64 	%rd<74>;

	ld.param.u32 	%r33, [_Z20query_ball_point_gpuiiifiPKfS0_PiS1__param_1];
	ld.param.u32 	%r34, [_Z20query_ball_point_gpuiiifiPKfS0_PiS1__param_2];
	ld.param.f32 	%f1, [_Z20query_ball_point_gpuiiifiPKfS0_PiS1__param_3];
	ld.param.u32 	%r35, [_Z20query_ball_point_gpuiiifiPKfS0_PiS1__param_4];
	ld.param.u64 	%rd17, [_Z20query_ball_point_gpuiiifiPKfS0_PiS1__param_5];
	ld.param.u64 	%rd19, [_Z20query_ball_point_gpuiiifiPKfS0_PiS1__param_7];
	ld.param.u64 	%rd20, [_Z20query_ball_point_gpuiiifiPKfS0_PiS1__param_8];
	cvta.to.global.u64 	%rd1, %rd20;
	mov.u32 	%r36, %ctaid.x;
	mul.lo.s32 	%r1, %r36, 3;
	mul.lo.s32 	%r2, %r1, %r33;
	mul.lo.s32 	%r3, %r34, %r36;
	cvt.s64.s32 	%rd2, %r3;
	mov.u32 	%r68, %tid.x;
	mov.u32 	%r5, %ntid.x;
	setp.ge.s32 	%p1, %r68, %r34;
	@%p1 bra 	$L__BB0_25;
	setp.gt.s32 	%p2, %r33, 0;
	setp.ne.s32 	%p3, %r35, 0;
	and.pred  	%p4, %p2, %p3;
	@%p4 bra 	$L__BB0_7;
	add.s32 	%r53, %r68, %r5;
	max.u32 	%r54, %r34, %r53;
	setp.lt.u32 	%p20, %r53, %r34;
	selp.u32 	%r55, 1, 0, %p20;
	add.s32 	%r56, %r53, %r55;
	sub.s32 	%r57, %r54, %r56;
	div.u32 	%r58, %r57, %r5;
	add.s32 	%r6, %r58, %r55;
	and.b32  	%r59, %r6, 3;
	setp.eq.s32 	%p21, %r59, 3;
	@%p21 bra 	$L__BB0_5;
	add.s32 	%r60, %r6, 1;
	and.b32  	%r61, %r60, 3;
	cvt.u64.u32 	%rd52, %r68;
	add.s64 	%rd53, %rd2, %rd52;
	shl.b64 	%rd54, %rd53, 2;
	add.s64 	%rd72, %rd1, %rd54;
	mul.wide.u32 	%rd4, %r5, 4;
	neg.s32 	%r67, %r61;
	mad.lo.s32 	%r68, %r5, %r61, %r68;
$L__BB0_4:
	.pragma "nounroll";
	mov.b32 	%r62, 0;
	st.global.u32 	[%rd72], %r62;
	add.s64 	%rd72, %rd72, %rd4;
	add.s32 	%r67, %r67, 1;
	setp.ne.s32 	%p22, %r67, 0;
	@%p22 bra 	$L__BB0_4;
$L__BB0_5:
	setp.lt.u32 	%p23, %r6, 3;
	@%p23 bra 	$L__BB0_25;
$L__BB0_6:
	cvt.u64.u32 	%rd55, %r68;
	add.s64 	%rd56, %rd55, %rd2;
	shl.b64 	%rd57, %rd56, 2;
	add.s64 	%rd58, %rd1, %rd57;
	mov.b32 	%r63, 0;
	st.global.u32 	[%rd58], %r63;
	add.s32 	%r64, %r68, %r5;
	cvt.u64.u32 	%rd59, %r64;
	add.s64 	%rd60, %rd59, %rd2;
	shl.b64 	%rd61, %rd60, 2;
	add.s64 	%rd62, %rd1, %rd61;
	st.global.u32 	[%rd62], %r63;
	add.s32 	%r65, %r64, %r5;
	cvt.u64.u32 	%rd63, %r65;
	add.s64 	%rd64, %rd63, %rd2;
	shl.b64 	%rd65, %rd64, 2;
	add.s64 	%rd66, %rd1, %rd65;
	st.global.u32 	[%rd66], %r63;
	add.s32 	%r66, %r65, %r5;
	cvt.u64.u32 	%rd67, %r66;
	add.s64 	%rd68, %rd67, %rd2;
	shl.b64 	%rd69, %rd68, 2;
	add.s64 	%rd70, %rd1, %rd69;
	st.global.u32 	[%rd70], %r63;
	add.s32 	%r68, %r66, %r5;
	setp.lt.s32 	%p24, %r68, %r34;
	@%p24 bra 	$L__BB0_6;
	bra.uni 	$L__BB0_25;
$L__BB0_7:
	cvta.to.global.u64 	%rd21, %rd19;
	mul.lo.s32 	%r37, %r3, %r35;
	mul.wide.s32 	%rd22, %r37, 4;
	add.s64 	%rd7, %rd21, %rd22;
	and.b32  	%r14, %r35, 7;
	and.b32  	%r15, %r35, 3;
	and.b32  	%r16, %r35, 2147483640;
	and.b32  	%r17, %r35, 1;
	neg.s32 	%r18, %r16;
	add.s64 	%rd8, %rd7, 16;
	mul.lo.s32 	%r38, %r1, %r34;
	cvt.s64.s32 	%rd9, %r38;
	cvt.s64.s32 	%rd10, %r2;
	cvta.to.global.u64 	%rd11, %rd17;
$L__BB0_8:
	ld.param.u64 	%rd71, [_Z20query_ball_point_gpuiiifiPKfS0_PiS1__param_6];
	mul.lo.s32 	%r40, %r68, 3;
	cvt.u64.u32 	%rd23, %r40;
	add.s64 	%rd24, %rd9, %rd23;
	cvta.to.global.u64 	%rd25, %rd71;
	shl.b64 	%rd26, %rd24, 2;
	add.s64 	%rd12, %rd25, %rd26;
	mul.lo.s32 	%r41, %r68, %r35;
	cvt.u64.u32 	%rd13, %r41;
	mov.b32 	%r71, 0;
	mov.u32 	%r77, %r71;
$L__BB0_9:
	ld.global.f32 	%f2, [%rd12];
	ld.global.f32 	%f3, [%rd12+4];
	ld.global.f32 	%f4, [%rd12+8];
	mul.lo.s32 	%r42, %r71, 3;
	cvt.u64.u32 	%rd27, %r42;
	add.s64 	%rd28, %rd10, %rd27;
	shl.b64 	%rd29, %rd28, 2;
	add.s64 	%rd30, %rd11, %rd29;
	ld.global.f32 	%f5, [%rd30];
	ld.global.f32 	%f6, [%rd30+4];
	ld.global.f32 	%f7, [%rd30+8];
	sub.f32 	%f8, %f2, %f5;
	sub.f32 	%f9, %f3, %f6;
	mul.f32 	%f10, %f9, %f9;
	fma.rn.f32 	%f11, %f8, %f8, %f10;
	sub.f32 	%f12, %f4, %f7;
	fma.rn.f32 	%f13, %f12, %f12, %f11;
	sqrt.rn.f32 	%f14, %f13;
	max.f32 	%f15, %f14, 0f1E3CE508;
	setp.geu.f32 	%p5, %f15, %f1;
	@%p5 bra 	$L__BB0_23;
	setp.lt.s32 	%p6, %r35, 1;
	setp.ne.s32 	%p7, %r77, 0;
	or.pred  	%p8, %p7, %p6;
	@%p8 bra 	$L__BB0_22;
	setp.lt.u32 	%p9, %r35, 8;
	mov.b32 	%r75, 0;
	@%p9 bra 	$L__BB0_14;
	shl.b64 	%rd31, %rd13, 2;
	add.s64 	%rd73, %rd8, %rd31;
	mov.u32 	%r73, %r18;
$L__BB0_13:
	.pragma "nounroll";
	st.global.u32 	[%rd73+-16], %r71;
	st.global.u32 	[%rd73+-12], %r71;
	st.global.u32 	[%rd73+-8], %r71;
	st.global.u32 	[%rd73+-4], %r71;
	st.global.u32 	[%rd73], %r71;
	st.global.u32 	[%rd73+4], %r71;
	st.global.u32 	[%rd73+8], %r71;
	st.global.u32 	[%rd73+12], %r71;
	add.s32 	%r73, %r73, 8;
	add.s64 	%rd73, %rd73, 32;
	setp.ne.s32 	%p10, %r73, 0;
	mov.u32 	%r75, %r16;
	@%p10 bra 	$L__BB0_13;
$L__BB0_14:
	setp.eq.s32 	%p11, %r14, 0;
	@%p11 bra 	$L__BB0_22;
	add.s32 	%r44, %r14, -1;
	setp.lt.u32 	%p12, %r44, 3;
	@%p12 bra 	$L__BB0_17;
	cvt.u32.u64 	%r45, %rd13;
	add.s32 	%r46, %r75, %r45;
	mul.wide.u32 	%rd32, %r46, 4;
	add.s64 	%rd33, %rd7, %rd32;
	st.global.u32 	[%rd33], %r71;
	cvt.u64.u32 	%rd34, %r75;
	add.s64 	%rd35, %rd34, %rd13;
	shl.b64 	%rd36, %rd35, 2;
	add.s64 	%rd37, %rd7, %rd36;
	st.global.u32 	[%rd37+4], %r71;
	st.global.u32 	[%rd37+8], %r71;
	st.global.u32 	[%rd37+12], %r71;
	add.s32 	%r75, %r75, 4;
$L__BB0_17:
	setp.eq.s32 	%p13, %r15, 0;
	@%p13 bra 	$L__BB0_22;
	setp.eq.s32 	%p14, %r15, 1;
	@%p14 bra 	$L__BB0_20;
	cvt.u32.u64 	%r47, %rd13;
	add.s32 	%r48, %r75, %r47;
	mul.wide.u32 	%rd38, %r48, 4;
	add.s64 	%rd39, %rd7, %rd38;
	st.global.u32 	[%rd39], %r71;
	cvt.u64.u32 	%rd40, %r75;
	add.s64 	%rd41, %rd40, %rd13;
	shl.b64 	%rd42, %rd41, 2;
	add.s64 	%rd43, %rd7, %rd42;
	st.global.u32 	[%rd43+4], %r71;
	add.s32 	%r75, %r75, 2;
$L__BB0_20:
	setp.eq.s32 	%p15, %r17, 0;
	@%p15 bra 	$L__BB0_22;
	cvt.u32.u64 	%r49, %rd13;
	add.s32 	%r50, %r75, %r49;
	mul.wide.u32 	%rd44, %r50, 4;
	add.s64 	%rd45, %rd7, %rd44;
	st.global.u32 	[%rd45], %r71;
$L__BB0_22:
	cvt.u32.u64 	%r51, %rd13;
	add.s32 	%r52, %r77, %r51;
	mul.wide.s32 	%rd46, %r52, 4;
	add.s64 	%rd47, %rd7, %rd46;
	st.global.u32 	[%rd47], %r71;
	add.s32 	%r77, %r77, 1;
$L__BB0_23:
	add.s32 	%r71, %r71, 1;
	setp.lt.s32 	%p16, %r71, %r33;
	setp.ne.s32 	%p17, %r77, %r35;
	and.pred  	%p18, %p16, %p17;
	@%p18 bra 	$L__BB0_9;
	cvt.u64.u32 	%rd48, %r68;
	add.s64 	%rd49, %rd48, %rd2;
	shl.b64 	%rd50, %rd49, 2;
	add.s64 	%rd51, %rd1, %rd50;
	st.global.u32 	[%rd51], %r77;
	add.s32 	%r68, %r68, %r5;
	setp.lt.s32 	%p19, %r68, %r34;
	@%p19 bra 	$L__BB0_8;
$L__BB0_25:
	ret;

}
	// .globl	_Z15group_point_gpuiiiiiPKfPKiPf
.visible .entry _Z15group_point_gpuiiiiiPKfPKiPf(
	.param .u32 _Z15group_point_gpuiiiiiPKfPKiPf_param_0,
	.param .u32 _Z15group_point_gpuiiiiiPKfPKiPf_param_1,
	.param .u32 _Z15group_point_gpuiiiiiPKfPKiPf_param_2,
	.param .u32 _Z15group_point_gpuiiiiiPKfPKiPf_param_3,
	.param .u32 _Z15group_point_gpuiiiiiPKfPKiPf_param_4,
	.param .u64 .ptr .align 1 _Z15group_point_gpuiiiiiPKfPKiPf_param_5,
	.param .u64 .ptr .align 1 _Z15group_point_gpuiiiiiPKfPKiPf_param_6,
	.param .u64 .ptr .align 1 _Z15group_point_gpuiiiiiPKfPKiPf_param_7
)
{
	.reg .pred 	%p<14>;
	.reg .b32 	%r<90>;
	.reg .b32 	%f<16>;
	.reg .b64 	%rd<94>;

	ld.param.u32 	%r48, [_Z15group_point_gpuiiiiiPKfPKiPf_param_1];
	ld.param.u32 	%r45, [_Z15group_point_gpuiiiiiPKfPKiPf_param_2];
	ld.param.u32 	%r46, [_Z15group_point_gpuiiiiiPKfPKiPf_param_3];
	ld.param.u32 	%r47, [_Z15group_point_gpuiiiiiPKfPKiPf_param_4];
	ld.param.u64 	%rd8, [_Z15group_point_gpuiiiiiPKfPKiPf_param_7];
	cvta.to.global.u64 	%rd1, %rd8;
	mov.u32 	%r49, %ctaid.x;
	mul.lo.s32 	%r50, %r48, %r49;
	mul.lo.s32 	%r51, %r50, %r45;
	cvt.s64.s32 	%rd2, %r51;
	mul.lo.s32 	%r52, %r47, %r46;
	mul.lo.s32 	%r1, %r52, %r49;
	mul.lo.s32 	%r53, %r1, %r45;
	cvt.s64.s32 	%rd3, %r53;
	mov.u32 	%r75, %tid.x;
	setp.ge.s32 	%p1, %r75, %r46;
	min.s32 	%r54, %r47, %r45;
	setp.lt.s32 	%p2, %r54, 1;
	or.pred  	%p3, %p2, %p1;
	@%p3 bra 	$L__BB1_16;
	and.b32  	%r3, %r45, 7;
	and.b32  	%r4, %r45, 2147483640;
	cvt.s64.s32 	%rd4, %r1;
$L__BB1_2:
	mov.b32 	%r76, 0;
$L__BB1_3:
	ld.param.u64 	%rd93, [_Z15group_point_gpuiiiiiPKfPKiPf_param_6];
	setp.lt.u32 	%p4, %r45, 8;
	mad.lo.s32 	%r57, %r75, %r47, %r76;
	cvt.u64.u32 	%rd9, %r57;
	add.s64 	%rd10, %rd9, %rd4;
	cvta.to.global.u64 	%rd11, %rd93;
	shl.b64 	%rd12, %rd10, 2;
	add.s64 	%rd13, %rd11, %rd12;
	ld.global.u32 	%r58, [%rd13];
	mul.lo.s32 	%r7, %r58, %r45;
	mul.lo.s32 	%r78, %r57, %r45;
	mov.b32 	%r88, 0;
	@%p4 bra 	$L__BB1_6;
	and.b32  	%r59, %r45, 2147483640;
	neg.s32 	%r86, %r59;
	add.s32 	%r85, %r78, 1;
	add.s32 	%r84, %r78, 2;
	add.s32 	%r83, %r78, 3;
	add.s32 	%r82, %r78, 4;
	add.s32 	%r81, %r78, 5;
	add.s32 	%r80, %r78, 6;
	add.s32 	%r79, %r78, 7;
	mov.u32 	%r77, %r7;
$L__BB1_5:
	.pragma "nounroll";
	ld.param.u64 	%rd91, [_Z15group_point_gpuiiiiiPKfPKiPf_param_5];
	cvt.s64.s32 	%rd14, %r85;
	add.s64 	%rd15, %rd3, %rd14;
	shl.b64 	%rd16, %rd15, 2;
	add.s64 	%rd17, %rd1, %rd16;
	cvt.s64.s32 	%rd18, %r84;
	add.s64 	%rd19, %rd3, %rd18;
	shl.b64 	%rd20, %rd19, 2;
	add.s64 	%rd21, %rd1, %rd20;
	cvt.s64.s32 	%rd22, %r83;
	add.s64 	%rd23, %rd3, %rd22;
	shl.b64 	%rd24, %rd23, 2;
	add.s64 	%rd25, %rd1, %rd24;
	cvt.s64.s32 	%rd26, %r82;
	add.s64 	%rd27, %rd3, %rd26;
	shl.b64 	%rd28, %rd27, 2;
	add.s64 	%rd29, %rd1, %rd28;
	cvt.s64.s32 	%rd30, %r81;
	add.s64 	%rd31, %rd3, %rd30;
	shl.b64 	%rd32, %rd31, 2;
	add.s64 	%rd33, %rd1, %rd32;
	cvt.s64.s32 	%rd34, %r80;
	add.s64 	%rd35, %rd3, %rd34;
	shl.b64 	%rd36, %rd35, 2;
	add.s64 	%rd37, %rd1, %rd36;
	cvt.s64.s32 	%rd38, %r79;
	add.s64 	%rd39, %rd3, %rd38;
	shl.b64 	%rd40, %rd39, 2;
	add.s64 	%rd41, %rd1, %rd40;
	cvt.s64.s32 	%rd42, %r78;
	add.s64 	%rd43, %rd3, %rd42;
	shl.b64 	%rd44, %rd43, 2;
	add.s64 	%rd45, %rd1, %rd44;
	cvt.s64.s32 	%rd46, %r77;
	add.s64 	%rd47, %rd2, %rd46;
	shl.b64 	%rd48, %rd47, 2;
	cvta.to.global.u64 	%rd49, %rd91;
	add.s64 	%rd50, %rd49, %rd48;
	ld.global.f32 	%f1, [%rd50];
	st.global.f32 	[%rd45], %f1;
	ld.global.f32 	%f2, [%rd50+4];
	st.global.f32 	[%rd17], %f2;
	ld.global.f32 	%f3, [%rd50+8];
	st.global.f32 	[%rd21], %f3;
	ld.global.f32 	%f4, [%rd50+12];
	st.global.f32 	[%rd25], %f4;
	ld.global.f32 	%f5, [%rd50+16];
	st.global.f32 	[%rd29], %f5;
	ld.global.f32 	%f6, [%rd50+20];
	st.global.f32 	[%rd33], %f6;
	ld.global.f32 	%f7, [%rd50+24];
	st.global.f32 	[%rd37], %f7;
	ld.global.f32 	%f8, [%rd50+28];
	st.global.f32 	[%rd41], %f8;
	add.s32 	%r86, %r86, 8;
	add.s32 	%r85, %r85, 8;
	add.s32 	%r84, %r84, 8;
	add.s32 	%r83, %r83, 8;
	add.s32 	%r82, %r82, 8;
	add.s32 	%r81, %r81, 8;
	add.s32 	%r80, %r80, 8;
	add.s32 	%r79, %r79, 8;
	add.s32 	%r78, %r78, 8;
	add.s32 	%r77, %r77, 8;
	setp.ne.s32 	%p5, %r86, 0;
	mov.u32 	%r88, %r4;
	@%p5 bra 	$L__BB1_5;
$L__BB1_6:
	setp.eq.s32 	%p6, %r3, 0;
	@%p6 bra 	$L__BB1_14;
	ld.param.u64 	%rd92, [_Z15group_point_gpuiiiiiPKfPKiPf_param_5];
	mad.lo.s32 	%r60, %r75, %r47, %r76;
	mul.lo.s32 	%r38, %r60, %r45;
	cvta.to.global.u64 	%rd5, %rd92;
	add.s32 	%r61, %r3, -1;
	setp.lt.u32 	%p7, %r61, 3;
	@%p7 bra 	$L__BB1_9;
	add.s32 	%r62, %r88, %r7;
	cvt.s64.s32 	%rd51, %r62;
	add.s64 	%rd52, %rd51, %rd2;
	shl.b64 	%rd53, %rd52, 2;
	add.s64 	%rd54, %rd5, %rd53;
	ld.global.f32 	%f9, [%rd54];
	add.s32 	%r63, %r88, %r38;
	cvt.s64.s32 	%rd55, %r63;
	add.s64 	%rd56, %rd55, %rd3;
	shl.b64 	%rd57, %rd56, 2;
	add.s64 	%rd58, %rd1, %rd57;
	st.global.f32 	[%rd58], %f9;
	ld.global.f32 	%f10, [%rd54+4];
	add.s32 	%r64, %r63, 1;
	cvt.s64.s32 	%rd59, %r64;
	add.s64 	%rd60, %rd59, %rd3;
	shl.b64 	%rd61, %rd60, 2;
	add.s64 	%rd62, %rd1, %rd61;
	st.global.f32 	[%rd62], %f10;
	ld.global.f32 	%f11, [%rd54+8];
	add.s32 	%r65, %r63, 2;
	cvt.s64.s32 	%rd63, %r65;
	add.s64 	%rd64, %rd63, %rd3;
	shl.b64 	%rd65, %rd64, 2;
	add.s64 	%rd66, %rd1, %rd65;
	st.global.f32 	[%rd66], %f11;
	ld.global.f32 	%f12, [%rd54+12];
	add.s32 	%r66, %r63, 3;
	cvt.s64.s32 	%rd67, %r66;
	add.s64 	%rd68, %rd67, %rd3;
	shl.b64 	%rd69, %rd68, 2;
	add.s64 	%rd70, %rd1, %rd69;
	st.global.f32 	[%rd70], %f12;
	add.s32 	%r88, %r88, 4;
$L__BB1_9:
	and.b32  	%r67, %r45, 3;
	setp.eq.s32 	%p8, %r67, 0;
	@%p8 bra 	$L__BB1_14;
	setp.eq.s32 	%p9, %r67, 1;
	@%p9 bra 	$L__BB1_12;
	add.s32 	%r68, %r88, %r7;
	cvt.s64.s32 	%rd71, %r68;
	add.s64 	%rd72, %rd71, %rd2;
	shl.b64 	%rd73, %rd72, 2;
	add.s64 	%rd74, %rd5, %rd73;
	ld.global.f32 	%f13, [%rd74];
	add.s32 	%r69, %r88, %r38;
	cvt.s64.s32 	%rd75, %r69;
	add.s64 	%rd76, %rd75, %rd3;
	shl.b64 	%rd77, %rd76, 2;
	add.s64 	%rd78, %rd1, %rd77;
	st.global.f32 	[%rd78], %f13;
	ld.global.f32 	%f14, [%rd74+4];
	add.s32 	%r70, %r69, 1;
	cvt.s64.s32 	%rd79, %r70;
	add.s64 	%rd80, %rd79, %rd3;
	shl.b64 	%rd81, %rd80, 2;
	add.s64 	%rd82, %rd1, %rd81;
	st.global.f32 	[%rd82], %f14;
	add.s32 	%r88, %r88, 2;
$L__BB1_12:
	and.b32  	%r71, %r45, 1;
	setp.eq.b32 	%p10, %r71, 1;
	not.pred 	%p11, %p10;
	@%p11 bra 	$L__BB1_14;
	add.s32 	%r72, %r88, %r7;
	cvt.s64.s32 	%rd83, %r72;
	add.s64 	%rd84, %rd83, %rd2;
	shl.b64 	%rd85, %rd84, 2;
	add.s64 	%rd86, %rd5, %rd85;
	ld.global.f32 	%f15, [%rd86];
	add.s32 	%r73, %r88, %r38;
	cvt.s64.s32 	%rd87, %r73;
	add.s64 	%rd88, %rd87, %rd3;
	shl.b64 	%rd89, %rd88, 2;
	add.s64 	%rd90, %rd1, %rd89;
	st.global.f32 	[%rd90], %f15;
$L__BB1_14:
	add.s32 	%r76, %r76, 1;
	setp.ne.s32 	%p12, %r76, %r47;
	@%p12 bra 	$L__BB1_3;
	mov.u32 	%r74, %ntid.x;
	add.s32 	%r75, %r75, %r74;
	setp.lt.s32 	%p13, %r75, %r46;
	@%p13 bra 	$L__BB1_2;
$L__BB1_16:
	ret;

}
	// .globl	_Z20group_point_grad_gpuiiiiiPKfPKiPf
.visible .entry _Z20group_point_grad_gpuiiiiiPKfPKiPf(
	.param .u32 _Z20group_point_grad_gpuiiiiiPKfPKiPf_param_0,
	.param .u32 _Z20group_point_grad_gpuiiiiiPKfPKiPf_param_1,
	.param .u32 _Z20group_point_grad_gpuiiiiiPKfPKiPf_param_2,
	.param .u32 _Z20group_point_grad_gpuiiiiiPKfPKiPf_param_3,
	.param .u32 _Z20group_point_grad_gpuiiiiiPKfPKiPf_param_4,
	.param .u64 .ptr .align 1 _Z20group_point_grad_gpuiiiiiPKfPKiPf_param_5,
	.param .u64 .ptr .align 1 _Z20group_point_grad_gpuiiiiiPKfPKiPf_param_6,
	.param .u64 .ptr .align 1 _Z20group_point_grad_gpuiiiiiPKfPKiPf_param_7
)
{
	.reg .pred 	%p<14>;
	.reg .b32 	%r<90>;
	.reg .b32 	%f<31>;
	.reg .b64 	%rd<94>;

	ld.param.u32 	%r48, [_Z20group_point_grad_gpuiiiiiPKfPKiPf_param_1];
	ld.param.u32 	%r45, [_Z20group_point_grad_gpuiiiiiPKfPKiPf_param_2];
	ld.param.u32 	%r46, [_Z20group_point_grad_gpuiiiiiPKfPKiPf_param_3];
	ld.param.u32 	%r47, [_Z20group_point_grad_gpuiiiiiPKfPKiPf_param_4];
	ld.param.u64 	%rd8, [_Z20group_point_grad_gpuiiiiiPKfPKiPf_param_5];
	cvta.to.global.u64 	%rd1, %rd8;
	mov.u32 	%r49, %ctaid.x;
	mul.lo.s32 	%r50, %r47, %r46;
	mul.lo.s32 	%r1, %r50, %r49;
	mul.lo.s32 	%r51, %r45, %r49;
	mul.lo.s32 	%r52, %r1, %r45;
	cvt.s64.s32 	%rd2, %r52;
	mul.lo.s32 	%r53, %r51, %r48;
	cvt.s64.s32 	%rd3, %r53;
	mov.u32 	%r75, %tid.x;
	setp.ge.s32 	%p1, %r75, %r46;
	min.s32 	%r54, %r47, %r45;
	setp.lt.s32 	%p2, %r54, 1;
	or.pred  	%p3, %p2, %p1;
	@%p3 bra 	$L__BB2_16;
	and.b32  	%r3, %r45, 7;
	and.b32  	%r4, %r45, 2147483640;
	cvt.s64.s32 	%rd4, %r1;
$L__BB2_2:
	mov.b32 	%r76, 0;
$L__BB2_3:
	ld.param.u64 	%rd91, [_Z20group_point_grad_gpuiiiiiPKfPKiPf_param_6];
	setp.lt.u32 	%p4, %r45, 8;
	mad.lo.s32 	%r57, %r75, %r47, %r76;
	cvt.u64.u32 	%rd9, %r57;
	add.s64 	%rd10, %rd9, %rd4;
	cvta.to.global.u64 	%rd11, %rd91;
	shl.b64 	%rd12, %rd10, 2;
	add.s64 	%rd13, %rd11, %rd12;
	ld.global.u32 	%r58, [%rd13];
	mul.lo.s32 	%r7, %r58, %r45;
	mul.lo.s32 	%r78, %r57, %r45;
	mov.b32 	%r88, 0;
	@%p4 bra 	$L__BB2_6;
	and.b32  	%r59, %r45, 2147483640;
	neg.s32 	%r86, %r59;
	add.s32 	%r85, %r78, 1;
	add.s32 	%r84, %r78, 2;
	add.s32 	%r83, %r78, 3;
	add.s32 	%r82, %r78, 4;
	add.s32 	%r81, %r78, 5;
	add.s32 	%r80, %r78, 6;
	add.s32 	%r79, %r78, 7;
	mov.u32 	%r77, %r7;
$L__BB2_5:
	.pragma "nounroll";
	ld.param.u64 	%rd92, [_Z20group_point_grad_gpuiiiiiPKfPKiPf_param_7];
	cvt.s64.s32 	%rd14, %r85;
	add.s64 	%rd15, %rd2, %rd14;
	shl.b64 	%rd16, %rd15, 2;
	add.s64 	%rd17, %rd1, %rd16;
	cvt.s64.s32 	%rd18, %r84;
	add.s64 	%rd19, %rd2, %rd18;
	shl.b64 	%rd20, %rd19, 2;
	add.s64 	%rd21, %rd1, %rd20;
	cvt.s64.s32 	%rd22, %r83;
	add.s64 	%rd23, %rd2, %rd22;
	shl.b64 	%rd24, %rd23, 2;
	add.s64 	%rd25, %rd1, %rd24;
	cvt.s64.s32 	%rd26, %r82;
	add.s64 	%rd27, %rd2, %rd26;
	shl.b64 	%rd28, %rd27, 2;
	add.s64 	%rd29, %rd1, %rd28;
	cvt.s64.s32 	%rd30, %r81;
	add.s64 	%rd31, %rd2, %rd30;
	shl.b64 	%rd32, %rd31, 2;
	add.s64 	%rd33, %rd1, %rd32;
	cvt.s64.s32 	%rd34, %r80;
	add.s64 	%rd35, %rd2, %rd34;
	shl.b64 	%rd36, %rd35, 2;
	add.s64 	%rd37, %rd1, %rd36;
	cvt.s64.s32 	%rd38, %r79;
	add.s64 	%rd39, %rd2, %rd38;
	shl.b64 	%rd40, %rd39, 2;
	add.s64 	%rd41, %rd1, %rd40;
	cvt.s64.s32 	%rd42, %r78;
	add.s64 	%rd43, %rd2, %rd42;
	shl.b64 	%rd44, %rd43, 2;
	add.s64 	%rd45, %rd1, %rd44;
	cvt.s64.s32 	%rd46, %r77;
	add.s64 	%rd47, %rd3, %rd46;
	shl.b64 	%rd48, %rd47, 2;
	cvta.to.global.u64 	%rd49, %rd92;
	add.s64 	%rd50, %rd49, %rd48;
	ld.global.f32 	%f1, [%rd45];
	atom.global.add.f32 	%f2, [%rd50], %f1;
	ld.global.f32 	%f3, [%rd17];
	atom.global.add.f32 	%f4, [%rd50+4], %f3;
	ld.global.f32 	%f5, [%rd21];
	atom.global.add.f32 	%f6, [%rd50+8], %f5;
	ld.global.f32 	%f7, [%rd25];
	atom.global.add.f32 	%f8, [%rd50+12], %f7;
	ld.global.f32 	%f9, [%rd29];
	atom.global.add.f32 	%f10, [%rd50+16], %f9;
	ld.global.f32 	%f11, [%rd33];
	atom.global.add.f32 	%f12, [%rd50+20], %f11;
	ld.global.f32 	%f13, [%rd37];
	atom.global.add.f32 	%f14, [%rd50+24], %f13;
	ld.global.f32 	%f15, [%rd41];
	atom.global.add.f32 	%f16, [%rd50+28], %f15;
	add.s32 	%r86, %r86, 8;
	add.s32 	%r85, %r85, 8;
	add.s32 	%r84, %r84, 8;
	add.s32 	%r83, %r83, 8;
	add.s32 	%r82, %r82, 8;
	add.s32 	%r81, %r81, 8;
	add.s32 	%r80, %r80, 8;
	add.s32 	%r79, %r79, 8;
	add.s32 	%r78, %r78, 8;
	add.s32 	%r77, %r77, 8;
	setp.ne.s32 	%p5, %r86, 0;
	mov.u32 	%r88, %r4;
	@%p5 bra 	$L__BB2_5;
$L__BB2_6:
	setp.eq.s32 	%p6, %r3, 0;
	@%p6 bra 	$L__BB2_14;
	ld.param.u64 	%rd93, [_Z20group_point_grad_gpuiiiiiPKfPKiPf_param_7];
	mad.lo.s32 	%r60, %r75, %r47, %r76;
	mul.lo.s32 	%r38, %r60, %r45;
	cvta.to.global.u64 	%rd5, %rd93;
	add.s32 	%r61, %r3, -1;
	setp.lt.u32 	%p7, %r61, 3;
	@%p7 bra 	$L__BB2_9;
	add.s32 	%r62, %r88, %r7;
	cvt.s64.s32 	%rd51, %r62;
	add.s64 	%rd52, %rd51, %rd3;
	shl.b64 	%rd53, %rd52, 2;
	add.s64 	%rd54, %rd5, %rd53;
	add.s32 	%r63, %r88, %r38;
	cvt.s64.s32 	%rd55, %r63;
	add.s64 	%rd56, %rd55, %rd2;
	shl.b64 	%rd57, %rd56, 2;
	add.s64 	%rd58, %rd1, %rd57;
	ld.global.f32 	%f17, [%rd58];
	atom.global.add.f32 	%f18, [%rd54], %f17;
	add.s32 	%r64, %r63, 1;
	cvt.s64.s32 	%rd59, %r64;
	add.s64 	%rd60, %rd59, %rd2;
	shl.b64 	%rd61, %rd60, 2;
	add.s64 	%rd62, %rd1, %rd61;
	ld.global.f32 	%f19, [%rd62];
	atom.global.add.f32 	%f20, [%rd54+4], %f19;
	add.s32 	%r65, %r63, 2;
	cvt.s64.s32 	%rd63, %r65;
	add.s64 	%rd64, %rd63, %rd2;
	shl.b64 	%rd65, %rd64, 2;
	add.s64 	%rd66, %rd1, %rd65;
	ld.global.f32 	%f21, [%rd66];
	atom.global.add.f32 	%f22, [%rd54+8], %f21;
	add.s32 	%r66, %r63, 3;
	cvt.s64.s32 	%rd67, %r66;
	add.s64 	%rd68, %rd67, %rd2;
	shl.b64 	%rd69, %rd68, 2;
	add.s64 	%rd70, %rd1, %rd69;
	ld.global.f32 	%f23, [%rd70];
	atom.global.add.f32 	%f24, [%rd54+12], %f23;
	add.s32 	%r88, %r88, 4;
$L__BB2_9:
	and.b32  	%r67, %r45, 3;
	setp.eq.s32 	%p8, %r67, 0;
	@%p8 bra 	$L__BB2_14;
	setp.eq.s32 	%p9, %r67, 1;
	@%p9 bra 	$L__BB2_12;
	add.s32 	%r68, %r88, %r7;
	cvt.s64.s32 	%rd71, %r68;
	add.s64 	%rd72, %rd71, %rd3;
	shl.b64 	%rd73, %rd72, 2;
	add.s64 	%rd74, %rd5, %rd73;
	add.s32 	%r69, %r88, %r38;
	cvt.s64.s32 	%rd75, %r69;
	add.s64 	%rd76, %rd75, %rd2;
	shl.b64 	%rd77, %rd76, 2;
	add.s64 	%rd78, %rd1, %rd77;
	ld.global.f32 	%f25, [%rd78];
	atom.global.add.f32 	%f26, [%rd74], %f25;
	add.s32 	%r70, %r69, 1;
	cvt.s64.s32 	%rd79, %r70;
	add.s64 	%rd80, %rd79, %rd2;
	shl.b64 	%rd81, %rd80, 2;
	add.s64 	%rd82, %rd1, %rd81;
	ld.global.f32 	%f27, [%rd82];
	atom.global.add.f32 	%f28, [%rd74+4], %f27;
	add.s32 	%r88, %r88, 2;
$L__BB2_12:
	and.b32  	%r71, %r45, 1;
	setp.eq.b32 	%p10, %r71, 1;
	not.pred 	%p11, %p10;
	@%p11 bra 	$L__BB2_14;
	add.s32 	%r72, %r88, %r7;
	cvt.s64.s32 	%rd83, %r72;
	add.s64 	%rd84, %rd83, %rd3;
	shl.b64 	%rd85, %rd84, 2;
	add.s64 	%rd86, %rd5, %rd85;
	add.s32 	%r73, %r88, %r38;
	cvt.s64.s32 	%rd87, %r73;
	add.s64 	%rd88, %rd87, %rd2;
	shl.b64 	%rd89, %rd88, 2;
	add.s64 	%rd90, %rd1, %rd89;
	ld.global.f32 	%f29, [%rd90];
	atom.global.add.f32 	%f30, [%rd86], %f29;
$L__BB2_14:
	add.s32 	%r76, %r76, 1;
	setp.ne.s32 	%p12, %r76, %r47;
	@%p12 bra 	$L__BB2_3;
	mov.u32 	%r74, %ntid.x;
	add.s32 	%r75, %r75, %r74;
	setp.lt.s32 	%p13, %r75, %r46;
	@%p13 bra 	$L__BB2_2;
$L__BB2_16:
	ret;

}
	// .globl	_Z17group_maxpool_gpuiiiiiPKfPKiPfPi
.visible .entry _Z17group_maxpool_gpuiiiiiPKfPKiPfPi(
	.param .u32 _Z17group_maxpool_gpuiiiiiPKfPKiPfPi_param_0,
	.param .u32 _Z17group_maxpool_gpuiiiiiPKfPKiPfPi_param_1,
	.param .u32 _Z17group_maxpool_gpuiiiiiPKfPKiPfPi_param_2,
	.param .u32 _Z17group_maxpool_gpuiiiiiPKfPKiPfPi_param_3,
	.param .u32 _Z17group_maxpool_gpuiiiiiPKfPKiPfPi_param_4,
	.param .u64 .ptr .align 1 _Z17group_maxpool_gpuiiiiiPKfPKiPfPi_param_5,
	.param .u64 .ptr .align 1 _Z17group_maxpool_gpuiiiiiPKfPKiPfPi_param_6,
	.param .u64 .ptr .align 1 _Z17group_maxpool_gpuiiiiiPKfPKiPfPi_param_7,
	.param .u64 .ptr .align 1 _Z17group_maxpool_gpuiiiiiPKfPKiPfPi_param_8
)
{
	.reg .pred 	%p<37>;
	.reg .b32 	%r<146>;
	.reg .b32 	%f<52>;
	.reg .b64 	%rd<135>;

	ld.param.u32 	%r52, [_Z17group_maxpool_gpuiiiiiPKfPKiPfPi_param_1];
	ld.param.u32 	%r49, [_Z17group_maxpool_gpuiiiiiPKfPKiPfPi_param_2];
	ld.param.u32 	%r50, [_Z17group_maxpool_gpuiiiiiPKfPKiPfPi_param_3];
	ld.param.u32 	%r51, [_Z17group_maxpool_gpuiiiiiPKfPKiPfPi_param_4];
	ld.param.u64 	%rd13, [_Z17group_maxpool_gpuiiiiiPKfPKiPfPi_param_5];
	ld.param.u64 	%rd14, [_Z17group_maxpool_gpuiiiiiPKfPKiPfPi_param_6];
	ld.param.u64 	%rd15, [_Z17group_maxpool_gpuiiiiiPKfPKiPfPi_param_7];
	ld.param.u64 	%rd12, [_Z17group_maxpool_gpuiiiiiPKfPKiPfPi_param_8];
	cvta.to.global.u64 	%rd1, %rd13;
	cvta.to.global.u64 	%rd2, %rd14;
	cvta.to.global.u64 	%rd3, %rd15;
	mov.u32 	%r53, %ctaid.x;
	mul.lo.s32 	%r54, %r52, %r53;
	mul.lo.s32 	%r55, %r54, %r49;
	cvt.s64.s32 	%rd4, %r55;
	mul.lo.s32 	%r56, %r50, %r53;
	mul.lo.s32 	%r57, %r56, %r51;
	cvt.s64.s32 	%rd5, %r57;
	mul.lo.s32 	%r58, %r56, %r49;
	cvt.s64.s32 	%rd6, %r58;
	mov.u32 	%r125, %tid.x;
	mov.u32 	%r2, %ntid.x;
	setp.ge.s32 	%p1, %r125, %r50;
	setp.lt.s32 	%p2, %r49, 1;
	or.pred  	%p3, %p1, %p2;
	@%p3 bra 	$L__BB3_30;
	setp.lt.s32 	%p4, %r51, 1;
	@%p4 bra 	$L__BB3_17;
	and.b32  	%r3, %r51, 7;
	and.b32  	%r4, %r51, 3;
	and.b32  	%r5, %r51, 2147483640;
	and.b32  	%r6, %r51, 1;
	neg.s32 	%r7, %r5;
	cvta.to.global.u64 	%rd7, %rd12;
$L__BB3_3:
	mul.lo.s32 	%r71, %r125, %r51;
	mul.lo.s32 	%r10, %r125, %r49;
	cvt.u64.u32 	%rd8, %r71;
	add.s64 	%rd44, %rd5, %rd8;
	shl.b64 	%rd45, %rd44, 2;
	add.s64 	%rd46, %rd2, %rd45;
	add.s64 	%rd9, %rd46, 16;
	mov.b32 	%r127, 0;
$L__BB3_4:
	setp.lt.u32 	%p13, %r51, 8;
	mov.f32 	%f51, 0fC61C4000;
	mov.b32 	%r135, 0;
	@%p13 bra 	$L__BB3_7;
	mov.f32 	%f51, 0fC61C4000;
	mov.u64 	%rd134, %rd9;
	mov.u32 	%r129, %r7;
$L__BB3_6:
	.pragma "nounroll";
	ld.global.u32 	%r74, [%rd134+-16];
	mad.lo.s32 	%r75, %r74, %r49, %r127;
	cvt.s64.s32 	%rd47, %r75;
	add.s64 	%rd48, %rd47, %rd4;
	shl.b64 	%rd49, %rd48, 2;
	add.s64 	%rd50, %rd1, %rd49;
	ld.global.f32 	%f16, [%rd50];
	setp.gt.f32 	%p14, %f16, %f51;
	selp.b32 	%r76, %r74, %r140, %p14;
	selp.f32 	%f17, %f16, %f51, %p14;
	ld.global.u32 	%r77, [%rd134+-12];
	mad.lo.s32 	%r78, %r77, %r49, %r127;
	cvt.s64.s32 	%rd51, %r78;
	add.s64 	%rd52, %rd51, %rd4;
	shl.b64 	%rd53, %rd52, 2;
	add.s64 	%rd54, %rd1, %rd53;
	ld.global.f32 	%f18, [%rd54];
	setp.gt.f32 	%p15, %f18, %f17;
	selp.b32 	%r79, %r77, %r76, %p15;
	selp.f32 	%f19, %f18, %f17, %p15;
	ld.global.u32 	%r80, [%rd134+-8];
	mad.lo.s32 	%r81, %r80, %r49, %r127;
	cvt.s64.s32 	%rd55, %r81;
	add.s64 	%rd56, %rd55, %rd4;
	shl.b64 	%rd57, %rd56, 2;
	add.s64 	%rd58, %rd1, %rd57;
	ld.global.f32 	%f20, [%rd58];
	setp.gt.f32 	%p16, %f20, %f19;
	selp.b32 	%r82, %r80, %r79, %p16;
	selp.f32 	%f21, %f20, %f19, %p16;
	ld.global.u32 	%r83, [%rd134+-4];
	mad.lo.s32 	%r84, %r83, %r49, %r127;
	cvt.s64.s32 	%rd59, %r84;
	add.s64 	%rd60, %rd59, %rd4;
	shl.b64 	%rd61, %rd60, 2;
	add.s64 	%rd62, %rd1, %rd61;
	ld.global.f32 	%f22, [%rd62];
	setp.gt.f32 	%p17, %f22, %f21;
	selp.b32 	%r85, %r83, %r82, %p17;
	selp.f32 	%f23, %f22, %f21, %p17;
	ld.global.u32 	%r86, [%rd134];
	mad.lo.s32 	%r87, %r86, %r49, %r127;
	cvt.s64.s32 	%rd63, %r87;
	add.s64 	%rd64, %rd63, %rd4;
	shl.b64 	%rd65, %rd64, 2;
	add.s64 	%rd66, %rd1, %rd65;
	ld.global.f32 	%f24, [%rd66];
	setp.gt.f32 	%p18, %f24, %f23;
	selp.b32 	%r88, %r86, %r85, %p18;
	selp.f32 	%f25, %f24, %f23, %p18;
	ld.global.u32 	%r89, [%rd134+4];
	mad.lo.s32 	%r90, %r89, %r49, %r127;
	cvt.s64.s32 	%rd67, %r90;
	add.s64 	%rd68, %rd67, %rd4;
	shl.b64 	%rd69, %rd68, 2;
	add.s64 	%rd70, %rd1, %rd69;
	ld.global.f32 	%f26, [%rd70];
	setp.gt.f32 	%p19, %f26, %f25;
	selp.b32 	%r91, %r89, %r88, %p19;
	selp.f32 	%f27, %f26, %f25, %p19;
	ld.global.u32 	%r92, [%rd134+8];
	mad.lo.s32 	%r93, %r92, %r49, %r127;
	cvt.s64.s32 	%rd71, %r93;
	add.s64 	%rd72, %rd71, %rd4;
	shl.b64 	%rd73, %rd72, 2;
	add.s64 	%rd74, %rd1, %rd73;
	ld.global.f32 	%f28, [%rd74];
	setp.gt.f32 	%p20, %f28, %f27;
	selp.b32 	%r94, %r92, %r91, %p20;
	selp.f32 	%f29, %f28, %f27, %p20;
	ld.global.u32 	%r95, [%rd134+12];
	mad.lo.s32 	%r96, %r95, %r49, %r127;
	cvt.s64.s32 	%rd75, %r96;
	add.s64 	%rd76, %rd75, %rd4;
	shl.b64 	%rd77, %rd76, 2;
	add.s64 	%rd78, %rd1, %rd77;
	ld.global.f32 	%f30, [%rd78];
	setp.gt.f32 	%p21, %f30, %f29;
	selp.b32 	%r140, %r95, %r94, %p21;
	selp.f32 	%f51, %f30, %f29, %p21;
	add.s32 	%r129, %r129, 8;
	add.s64 	%rd134, %rd134, 32;
	setp.ne.s32 	%p22, %r129, 0;
	mov.u32 	%r135, %r5;
	@%p22 bra 	$L__BB3_6;
$L__BB3_7:
	setp.eq.s32 	%p23, %r3, 0;
	@%p23 bra 	$L__BB3_15;
	add.s32 	%r98, %r3, -1;
	setp.lt.u32 	%p24, %r98, 3;
	@%p24 bra 	$L__BB3_10;
	cvt.u32.u64 	%r99, %rd8;
	add.s32 	%r100, %r135, %r99;
	cvt.u64.u32 	%rd79, %r100;
	add.s64 	%rd80, %rd79, %rd5;
	shl.b64 	%rd81, %rd80, 2;
	add.s64 	%rd82, %rd2, %rd81;
	ld.global.u32 	%r101, [%rd82];
	mad.lo.s32 	%r102, %r101, %r49, %r127;
	cvt.s64.s32 	%rd83, %r102;
	add.s64 	%rd84, %rd83, %rd4;
	shl.b64 	%rd85, %rd84, 2;
	add.s64 	%rd86, %rd1, %rd85;
	ld.global.f32 	%f32, [%rd86];
	setp.gt.f32 	%p25, %f32, %f51;
	selp.b32 	%r103, %r101, %r140, %p25;
	selp.f32 	%f33, %f32, %f51, %p25;
	cvt.u64.u32 	%rd87, %r135;
	add.s64 	%rd88, %rd87, %rd8;
	add.s64 	%rd89, %rd88, %rd5;
	shl.b64 	%rd90, %rd89, 2;
	add.s64 	%rd91, %rd2, %rd90;
	ld.global.u32 	%r104, [%rd91+4];
	mad.lo.s32 	%r105, %r104, %r49, %r127;
	cvt.s64.s32 	%rd92, %r105;
	add.s64 	%rd93, %rd92, %rd4;
	shl.b64 	%rd94, %rd93, 2;
	add.s64 	%rd95, %rd1, %rd94;
	ld.global.f32 	%f34, [%rd95];
	setp.gt.f32 	%p26, %f34, %f33;
	selp.b32 	%r106, %r104, %r103, %p26;
	selp.f32 	%f35, %f34, %f33, %p26;
	ld.global.u32 	%r107, [%rd91+8];
	mad.lo.s32 	%r108, %r107, %r49, %r127;
	cvt.s64.s32 	%rd96, %r108;
	add.s64 	%rd97, %rd96, %rd4;
	shl.b64 	%rd98, %rd97, 2;
	add.s64 	%rd99, %rd1, %rd98;
	ld.global.f32 	%f36, [%rd99];
	setp.gt.f32 	%p27, %f36, %f35;
	selp.b32 	%r109, %r107, %r106, %p27;
	selp.f32 	%f37, %f36, %f35, %p27;
	ld.global.u32 	%r110, [%rd91+12];
	mad.lo.s32 	%r111, %r110, %r49, %r127;
	cvt.s64.s32 	%rd100, %r111;
	add.s64 	%rd101, %rd100, %rd4;
	shl.b64 	%rd102, %rd101, 2;
	add.s64 	%rd103, %rd1, %rd102;
	ld.global.f32 	%f38, [%rd103];
	setp.gt.f32 	%p28, %f38, %f37;
	selp.b32 	%r140, %r110, %r109, %p28;
	selp.f32 	%f51, %f38, %f37, %p28;
	add.s32 	%r135, %r135, 4;
$L__BB3_10:
	setp.eq.s32 	%p29, %r4, 0;
	@%p29 bra 	$L__BB3_15;
	setp.eq.s32 	%p30, %r4, 1;
	@%p30 bra 	$L__BB3_13;
	cvt.u32.u64 	%r113, %rd8;
	add.s32 	%r114, %r135, %r113;
	cvt.u64.u32 	%rd104, %r114;
	add.s64 	%rd105, %rd104, %rd5;
	shl.b64 	%rd106, %rd105, 2;
	add.s64 	%rd107, %rd2, %rd106;
	ld.global.u32 	%r115, [%rd107];
	mad.lo.s32 	%r116, %r115, %r49, %r127;
	cvt.s64.s32 	%rd108, %r116;
	add.s64 	%rd109, %rd108, %rd4;
	shl.b64 	%rd110, %rd109, 2;
	add.s64 	%rd111, %rd1, %rd110;
	ld.global.f32 	%f40, [%rd111];
	setp.gt.f32 	%p31, %f40, %f51;
	selp.b32 	%r117, %r115, %r140, %p31;
	selp.f32 	%f41, %f40, %f51, %p31;
	cvt.u64.u32 	%rd112, %r135;
	add.s64 	%rd113, %rd112, %rd8;
	add.s64 	%rd114, %rd113, %rd5;
	shl.b64 	%rd115, %rd114, 2;
	add.s64 	%rd116, %rd2, %rd115;
	ld.global.u32 	%r118, [%rd116+4];
	mad.lo.s32 	%r119, %r118, %r49, %r127;
	cvt.s64.s32 	%rd117, %r119;
	add.s64 	%rd118, %rd117, %rd4;
	shl.b64 	%rd119, %rd118, 2;
	add.s64 	%rd120, %rd1, %rd119;
	ld.global.f32 	%f42, [%rd120];
	setp.gt.f32 	%p32, %f42, %f41;
	selp.b32 	%r140, %r118, %r117, %p32;
	selp.f32 	%f51, %f42, %f41, %p32;
	add.s32 	%r135, %r135, 2;
$L__BB3_13:
	setp.eq.s32 	%p33, %r6, 0;
	@%p33 bra 	$L__BB3_15;
	cvt.u32.u64 	%r120, %rd8;
	add.s32 	%r121, %r135, %r120;
	cvt.u64.u32 	%rd121, %r121;
	add.s64 	%rd122, %rd121, %rd5;
	shl.b64 	%rd123, %rd122, 2;
	add.s64 	%rd124, %rd2, %rd123;
	ld.global.u32 	%r122, [%rd124];
	mad.lo.s32 	%r123, %r122, %r49, %r127;
	cvt.s64.s32 	%rd125, %r123;
	add.s64 	%rd126, %rd125, %rd4;
	shl.b64 	%rd127, %rd126, 2;
	add.s64 	%rd128, %rd1, %rd127;
	ld.global.f32 	%f43, [%rd128];
	setp.gt.f32 	%p34, %f43, %f51;
	selp.b32 	%r140, %r122, %r140, %p34;
	selp.f32 	%f51, %f43, %f51, %p34;
$L__BB3_15:
	add.s32 	%r124, %r127, %r10;
	cvt.u64.u32 	%rd129, %r124;
	add.s64 	%rd130, %rd129, %rd6;
	shl.b64 	%rd131, %rd130, 2;
	add.s64 	%rd132, %rd3, %rd131;
	st.global.f32 	[%rd132], %f51;
	add.s64 	%rd133, %rd7, %rd131;
	st.global.u32 	[%rd133], %r140;
	add.s32 	%r127, %r127, 1;
	setp.ne.s32 	%p35, %r127, %r49;
	@%p35 bra 	$L__BB3_4;
	add.s32 	%r125, %r125, %r2;
	setp.lt.s32 	%p36, %r125, %r50;
	@%p36 bra 	$L__BB3_3;
	bra.uni 	$L__BB3_30;
$L__BB3_17:
	and.b32  	%r34, %r49, 7;
	add.s32 	%r35, %r34, -1;
	and.b32  	%r36, %r49, 3;
	and.b32  	%r37, %r49, 2147483640;
	and.b32  	%r38, %r49, 1;
$L__BB3_18:
	setp.lt.u32 	%p5, %r49, 8;
	mul.lo.s32 	%r40, %r125, %r49;
	mov.b32 	%r144, 0;
	@%p5 bra 	$L__BB3_21;
	mov.b32 	%r142, 0;
$L__BB3_20:
	.pragma "nounroll";
	add.s32 	%r61, %r142, %r40;
	cvt.u64.u32 	%rd16, %r61;
	add.s64 	%rd17, %rd16, %rd6;
	shl.b64 	%rd18, %rd17, 2;
	add.s64 	%rd19, %rd3, %rd18;
	mov.b32 	%r62, -971227136;
	st.global.u32 	[%rd19], %r62;
	st.global.u32 	[%rd19+4], %r62;
	st.global.u32 	[%rd19+8], %r62;
	st.global.u32 	[%rd19+12], %r62;
	st.global.u32 	[%rd19+16], %r62;
	st.global.u32 	[%rd19+20], %r62;
	st.global.u32 	[%rd19+24], %r62;
	st.global.u32 	[%rd19+28], %r62;
	add.s32 	%r142, %r142, 8;
	setp.ne.s32 	%p6, %r142, %r37;
	mov.u32 	%r144, %r37;
	@%p6 bra 	$L__BB3_20;
$L__BB3_21:
	setp.eq.s32 	%p7, %r34, 0;
	@%p7 bra 	$L__BB3_29;
	setp.lt.u32 	%p8, %r35, 3;
	@%p8 bra 	$L__BB3_24;
	add.s32 	%r63, %r144, %r40;
	cvt.u64.u32 	%rd20, %r63;
	add.s64 	%rd21, %rd20, %rd6;
	shl.b64 	%rd22, %rd21, 2;
	add.s64 	%rd23, %rd3, %rd22;
	mov.b32 	%r64, -971227136;
	st.global.u32 	[%rd23], %r64;
	cvt.u64.u32 	%rd24, %r40;
	cvt.u64.u32 	%rd25, %r144;
	add.s64 	%rd26, %rd25, %rd24;
	add.s64 	%rd27, %rd26, %rd6;
	shl.b64 	%rd28, %rd27, 2;
	add.s64 	%rd29, %rd3, %rd28;
	st.global.u32 	[%rd29+4], %r64;
	st.global.u32 	[%rd29+8], %r64;
	st.global.u32 	[%rd29+12], %r64;
	add.s32 	%r144, %r144, 4;
$L__BB3_24:
	setp.eq.s32 	%p9, %r36, 0;
	@%p9 bra 	$L__BB3_29;
	setp.eq.s32 	%p10, %r36, 1;
	@%p10 bra 	$L__BB3_27;
	add.s32 	%r65, %r144, %r40;
	cvt.u64.u32 	%rd30, %r65;
	add.s64 	%rd31, %rd30, %rd6;
	shl.b64 	%rd32, %rd31, 2;
	add.s64 	%rd33, %rd3, %rd32;
	mov.b32 	%r66, -971227136;
	st.global.u32 	[%rd33], %r66;
	cvt.u64.u32 	%rd34, %r40;
	cvt.u64.u32 	%rd35, %r144;
	add.s64 	%rd36, %rd35, %rd34;
	add.s64 	%rd37, %rd36, %rd6;
	shl.b64 	%rd38, %rd37, 2;
	add.s64 	%rd39, %rd3, %rd38;
	st.global.u32 	[%rd39+4], %r66;
	add.s32 	%r144, %r144, 2;
$L__BB3_27:
	setp.eq.s32 	%p11, %r38, 0;
	@%p11 bra 	$L__BB3_29;
	add.s32 	%r67, %r144, %r40;
	cvt.u64.u32 	%rd40, %r67;
	add.s64 	%rd41, %rd40, %rd6;
	shl.b64 	%rd42, %rd41, 2;
	add.s64 	%rd43, %rd3, %rd42;
	mov.b32 	%r68, -971227136;
	st.global.u32 	[%rd43], %r68;
$L__BB3_29:
	add.s32 	%r125, %r125, %r2;
	setp.lt.s32 	%p12, %r125, %r50;
	@%p12 bra 	$L__BB3_18;
$L__BB3_30:
	ret;

}
	// .globl	_Z22group_maxpool_grad_gpuiiiiPKfPKiPf
.visible .entry _Z22group_maxpool_grad_gpuiiiiPKfPKiPf(
	.param .u32 _Z22group_maxpool_grad_gpuiiiiPKfPKiPf_param_0,
	.param .u32 _Z22group_maxpool_grad_gpuiiiiPKfPKiPf_param_1,
	.param .u32 _Z22group_maxpool_grad_gpuiiiiPKfPKiPf_param_2,
	.param .u32 _Z22group_maxpool_grad_gpuiiiiPKfPKiPf_param_3,
	.param .u64 .ptr .align 1 _Z22group_maxpool_grad_gpuiiiiPKfPKiPf_param_4,
	.param .u64 .ptr .align 1 _Z22group_maxpool_grad_gpuiiiiPKfPKiPf_param_5,
	.param .u64 .ptr .align 1 _Z22group_maxpool_grad_gpuiiiiPKfPKiPf_param_6
)
{
	.reg .pred 	%p<12>;
	.reg .b32 	%r<69>;
	.reg .b32 	%f<31>;
	.reg .b64 	%rd<113>;

	ld.param.u32 	%r22, [_Z22group_maxpool_grad_gpuiiiiPKfPKiPf_param_1];
	ld.param.u32 	%r20, [_Z22group_maxpool_grad_gpuiiiiPKfPKiPf_param_2];
	ld.param.u32 	%r21, [_Z22group_maxpool_grad_gpuiiiiPKfPKiPf_param_3];
	ld.param.u64 	%rd15, [_Z22group_maxpool_grad_gpuiiiiPKfPKiPf_param_4];
	ld.param.u64 	%rd16, [_Z22group_maxpool_grad_gpuiiiiPKfPKiPf_param_5];
	ld.param.u64 	%rd17, [_Z22group_maxpool_grad_gpuiiiiPKfPKiPf_param_6];
	cvta.to.global.u64 	%rd1, %rd17;
	cvta.to.global.u64 	%rd2, %rd15;
	cvta.to.global.u64 	%rd3, %rd16;
	mov.u32 	%r23, %ctaid.x;
	mul.lo.s32 	%r24, %r20, %r23;
	mul.lo.s32 	%r25, %r24, %r21;
	cvt.s64.s32 	%rd4, %r25;
	mul.lo.s32 	%r26, %r24, %r22;
	cvt.s64.s32 	%rd5, %r26;
	mov.u32 	%r63, %tid.x;
	setp.ge.s32 	%p1, %r63, %r21;
	setp.lt.s32 	%p2, %r20, 1;
	or.pred  	%p3, %p1, %p2;
	@%p3 bra 	$L__BB4_14;
	and.b32  	%r2, %r20, 7;
	and.b32  	%r3, %r20, 3;
	and.b32  	%r4, %r20, 2147483640;
	and.b32  	%r5, %r20, 1;
	neg.s32 	%r6, %r4;
	mov.u32 	%r7, %ntid.x;
$L__BB4_2:
	setp.lt.u32 	%p4, %r20, 8;
	mul.lo.s32 	%r9, %r63, %r20;
	mov.b32 	%r67, 0;
	@%p4 bra 	$L__BB4_5;
	shl.b64 	%rd112, %rd5, 2;
	cvt.u64.u32 	%rd18, %r9;
	add.s64 	%rd19, %rd4, %rd18;
	shl.b64 	%rd20, %rd19, 2;
	add.s64 	%rd21, %rd3, %rd20;
	add.s64 	%rd111, %rd21, 16;
	add.s64 	%rd22, %rd2, %rd20;
	add.s64 	%rd110, %rd22, 16;
	mov.b32 	%r65, 0;
	mov.u32 	%r64, %r6;
$L__BB4_4:
	.pragma "nounroll";
	ld.global.u32 	%r29, [%rd111+-16];
	mad.lo.s32 	%r30, %r29, %r20, %r65;
	cvt.s64.s32 	%rd23, %r30;
	add.s64 	%rd24, %rd5, %rd23;
	shl.b64 	%rd25, %rd24, 2;
	add.s64 	%rd26, %rd1, 28;
	add.s64 	%rd27, %rd26, %rd25;
	ld.global.f32 	%f1, [%rd110+-16];
	atom.global.add.f32 	%f2, [%rd27+-28], %f1;
	ld.global.u32 	%r31, [%rd111+-12];
	mul.lo.s32 	%r32, %r31, %r20;
	mul.wide.s32 	%rd28, %r32, 4;
	add.s64 	%rd29, %rd112, %rd28;
	add.s64 	%rd30, %rd26, %rd29;
	ld.global.f32 	%f3, [%rd110+-12];
	atom.global.add.f32 	%f4, [%rd30+-24], %f3;
	ld.global.u32 	%r33, [%rd111+-8];
	mul.lo.s32 	%r34, %r33, %r20;
	mul.wide.s32 	%rd31, %r34, 4;
	add.s64 	%rd32, %rd112, %rd31;
	add.s64 	%rd33, %rd26, %rd32;
	ld.global.f32 	%f5, [%rd110+-8];
	atom.global.add.f32 	%f6, [%rd33+-20], %f5;
	ld.global.u32 	%r35, [%rd111+-4];
	mul.lo.s32 	%r36, %r35, %r20;
	mul.wide.s32 	%rd34, %r36, 4;
	add.s64 	%rd35, %rd112, %rd34;
	add.s64 	%rd36, %rd26, %rd35;
	ld.global.f32 	%f7, [%rd110+-4];
	atom.global.add.f32 	%f8, [%rd36+-16], %f7;
	ld.global.u32 	%r37, [%rd111];
	mul.lo.s32 	%r38, %r37, %r20;
	mul.wide.s32 	%rd37, %r38, 4;
	add.s64 	%rd38, %rd112, %rd37;
	add.s64 	%rd39, %rd26, %rd38;
	ld.global.f32 	%f9, [%rd110];
	atom.global.add.f32 	%f10, [%rd39+-12], %f9;
	ld.global.u32 	%r39, [%rd111+4];
	mul.lo.s32 	%r40, %r39, %r20;
	mul.wide.s32 	%rd40, %r40, 4;
	add.s64 	%rd41, %rd112, %rd40;
	add.s64 	%rd42, %rd26, %rd41;
	ld.global.f32 	%f11, [%rd110+4];
	atom.global.add.f32 	%f12, [%rd42+-8], %f11;
	ld.global.u32 	%r41, [%rd111+8];
	mul.lo.s32 	%r42, %r41, %r20;
	mul.wide.s32 	%rd43, %r42, 4;
	add.s64 	%rd44, %rd112, %rd43;
	add.s64 	%rd45, %rd26, %rd44;
	ld.global.f32 	%f13, [%rd110+8];
	atom.global.add.f32 	%f14, [%rd45+-4], %f13;
	ld.global.u32 	%r43, [%rd111+12];
	mul.lo.s32 	%r44, %r43, %r20;
	mul.wide.s32 	%rd46, %r44, 4;
	add.s64 	%rd47, %rd112, %rd46;
	add.s64 	%rd48, %rd26, %rd47;
	ld.global.f32 	%f15, [%rd110+12];
	atom.global.add.f32 	%f16, [%rd48], %f15;
	add.s32 	%r65, %r65, 8;
	add.s64 	%rd112, %rd112, 32;
	add.s32 	%r64, %r64, 8;
	add.s64 	%rd111, %rd111, 32;
	add.s64 	%rd110, %rd110, 32;
	setp.ne.s32 	%p5, %r64, 0;
	mov.u32 	%r67, %r4;
	@%p5 bra 	$L__BB4_4;
$L__BB4_5:
	setp.eq.s32 	%p6, %r2, 0;
	@%p6 bra 	$L__BB4_13;
	add.s32 	%r45, %r2, -1;
	setp.lt.u32 	%p7, %r45, 3;
	@%p7 bra 	$L__BB4_8;
	add.s32 	%r46, %r67, %r9;
	cvt.u64.u32 	%rd49, %r46;
	add.s64 	%rd50, %rd49, %rd4;
	shl.b64 	%rd51, %rd50, 2;
	add.s64 	%rd52, %rd3, %rd51;
	ld.global.u32 	%r47, [%rd52];
	mad.lo.s32 	%r48, %r47, %r20, %r67;
	cvt.s64.s32 	%rd53, %r48;
	add.s64 	%rd54, %rd53, %rd5;
	shl.b64 	%rd55, %rd54, 2;
	add.s64 	%rd56, %rd1, %rd55;
	add.s64 	%rd57, %rd2, %rd51;
	ld.global.f32 	%f17, [%rd57];
	atom.global.add.f32 	%f18, [%rd56], %f17;
	cvt.u64.u32 	%rd58, %r9;
	cvt.u64.u32 	%rd59, %r67;
	add.s64 	%rd60, %rd59, %rd58;
	add.s64 	%rd61, %rd60, %rd4;
	shl.b64 	%rd62, %rd61, 2;
	add.s64 	%rd63, %rd3, %rd62;
	ld.global.u32 	%r49, [%rd63+4];
	mul.lo.s32 	%r50, %r49, %r20;
	cvt.s64.s32 	%rd64, %r50;
	add.s64 	%rd65, %rd64, %rd59;
	add.s64 	%rd66, %rd65, %rd5;
	shl.b64 	%rd67, %rd66, 2;
	add.s64 	%rd68, %rd1, %rd67;
	add.s64 	%rd69, %rd2, %rd62;
	ld.global.f32 	%f19, [%rd69+4];
	atom.global.add.f32 	%f20, [%rd68+4], %f19;
	ld.global.u32 	%r51, [%rd63+8];
	mul.lo.s32 	%r52, %r51, %r20;
	cvt.s64.s32 	%rd70, %r52;
	add.s64 	%rd71, %rd70, %rd59;
	add.s64 	%rd72, %rd71, %rd5;
	shl.b64 	%rd73, %rd72, 2;
	add.s64 	%rd74, %rd1, %rd73;
	ld.global.f32 	%f21, [%rd69+8];
	atom.global.add.f32 	%f22, [%rd74+8], %f21;
	ld.global.u32 	%r53, [%rd63+12];
	mul.lo.s32 	%r54, %r53, %r20;
	cvt.s64.s32 	%rd75, %r54;
	add.s64 	%rd76, %rd75, %rd59;
	add.s64 	%rd77, %rd76, %rd5;
	shl.b64 	%rd78, %rd77, 2;
	add.s64 	%rd79, %rd1, %rd78;
	ld.global.f32 	%f23, [%rd69+12];
	atom.global.add.f32 	%f24, [%rd79+12], %f23;
	add.s32 	%r67, %r67, 4;
$L__BB4_8:
	setp.eq.s32 	%p8, %r3, 0;
	@%p8 bra 	$L__BB4_13;
	setp.eq.s32 	%p9, %r3, 1;
	@%p9 bra 	$L__BB4_11;
	add.s32 	%r55, %r67, %r9;
	cvt.u64.u32 	%rd80, %r55;
	add.s64 	%rd81, %rd80, %rd4;
	shl.b64 	%rd82, %rd81, 2;
	add.s64 	%rd83, %rd3, %rd82;
	ld.global.u32 	%r56, [%rd83];
	mad.lo.s32 	%r57, %r56, %r20, %r67;
	cvt.s64.s32 	%rd84, %r57;
	add.s64 	%rd85, %rd84, %rd5;
	shl.b64 	%rd86, %rd85, 2;
	add.s64 	%rd87, %rd1, %rd86;
	add.s64 	%rd88, %rd2, %rd82;
	ld.global.f32 	%f25, [%rd88];
	atom.global.add.f32 	%f26, [%rd87], %f25;
	cvt.u64.u32 	%rd89, %r9;
	cvt.u64.u32 	%rd90, %r67;
	add.s64 	%rd91, %rd90, %rd89;
	add.s64 	%rd92, %rd91, %rd4;
	shl.b64 	%rd93, %rd92, 2;
	add.s64 	%rd94, %rd3, %rd93;
	ld.global.u32 	%r58, [%rd94+4];
	mul.lo.s32 	%r59, %r58, %r20;
	cvt.s64.s32 	%rd95, %r59;
	add.s64 	%rd96, %rd95, %rd90;
	add.s64 	%rd97, %rd96, %rd5;
	shl.b64 	%rd98, %rd97, 2;
	add.s64 	%rd99, %rd1, %rd98;
	add.s64 	%rd100, %rd2, %rd93;
	ld.global.f32 	%f27, [%rd100+4];
	atom.global.add.f32 	%f28, [%rd99+4], %f27;
	add.s32 	%r67, %r67, 2;
$L__BB4_11:
	setp.eq.s32 	%p10, %r5, 0;
	@%p10 bra 	$L__BB4_13;
	add.s32 	%r60, %r67, %r9;
	cvt.u64.u32 	%rd101, %r60;
	add.s64 	%rd102, %rd101, %rd4;
	shl.b64 	%rd103, %rd102, 2;
	add.s64 	%rd104, %rd3, %rd103;
	ld.global.u32 	%r61, [%rd104];
	mad.lo.s32 	%r62, %r61, %r20, %r67;
	cvt.s64.s32 	%rd105, %r62;
	add.s64 	%rd106, %rd105, %rd5;
	shl.b64 	%rd107, %rd106, 2;
	add.s64 	%rd108, %rd1, %rd107;
	add.s64 	%rd109, %rd2, %rd103;
	ld.global.f32 	%f29, [%rd109];
	atom.global.add.f32 	%f30, [%rd108], %f29;
$L__BB4_13:
	add.s32 	%r63, %r63, %r7;
	setp.lt.s32 	%p11, %r63, %r21;
	@%p11 bra 	$L__BB4_2;
$L__BB4_14:
	ret;

}
	// .globl	_Z18selection_sort_gpuiiiiPKfPiPf
.visible .entry _Z18selection_sort_gpuiiiiPKfPiPf(
	.param .u32 _Z18selection_sort_gpuiiiiPKfPiPf_param_0,
	.param .u32 _Z18selection_sort_gpuiiiiPKfPiPf_param_1,
	.param .u32 _Z18selection_sort_gpuiiiiPKfPiPf_param_2,
	.param .u32 _Z18selection_sort_gpuiiiiPKfPiPf_param_3,
	.param .u64 .ptr .align 1 _Z18selection_sort_gpuiiiiPKfPiPf_param_4,
	.param .u64 .ptr .align 1 _Z18selection_sort_gpuiiiiPKfPiPf_param_5,
	.param .u64 .ptr .align 1 _Z18selection_sort_gpuiiiiPKfPiPf_param_6
)
{
	.reg .pred 	%p<61>;
	.reg .b16 	%rs<15>;
	.reg .b32 	%r<182>;
	.reg .b32 	%f<96>;
	.reg .b64 	%rd<146>;

	ld.param.u32 	%r53, [_Z18selection_sort_gpuiiiiPKfPiPf_param_1];
	ld.param.u32 	%r54, [_Z18selection_sort_gpuiiiiPKfPiPf_param_2];
	ld.param.u32 	%r55, [_Z18selection_sort_gpuiiiiPKfPiPf_param_3];
	ld.param.u64 	%rd10, [_Z18selection_sort_gpuiiiiPKfPiPf_param_4];
	ld.param.u64 	%rd11, [_Z18selection_sort_gpuiiiiPKfPiPf_param_5];
	ld.param.u64 	%rd12, [_Z18selection_sort_gpuiiiiPKfPiPf_param_6];
	cvta.to.global.u64 	%rd1, %rd10;
	cvta.to.global.u64 	%rd13, %rd11;
	cvta.to.global.u64 	%rd14, %rd12;
	mov.u32 	%r56, %ctaid.x;
	mul.lo.s32 	%r57, %r53, %r56;
	mul.lo.s32 	%r58, %r57, %r54;
	cvt.s64.s32 	%rd2, %r58;
	mul.wide.s32 	%rd15, %r58, 4;
	add.s64 	%rd3, %rd13, %rd15;
	add.s64 	%rd4, %rd14, %rd15;
	mov.u32 	%r167, %tid.x;
	mov.u32 	%r2, %ntid.x;
	setp.ge.s32 	%p1, %r167, %r54;
	setp.lt.s32 	%p2, %r53, 1;
	or.pred  	%p3, %p1, %p2;
	@%p3 bra 	$L__BB5_16;
	and.b32  	%r3, %r53, 15;
	add.s32 	%r4, %r3, -1;
	and.b32  	%r5, %r53, 7;
	add.s32 	%r6, %r5, -1;
	and.b32  	%r7, %r53, 2147483632;
	and.b32  	%r8, %r53, 3;
	mov.u32 	%r162, %r167;
$L__BB5_2:
	setp.lt.u32 	%p4, %r53, 16;
	mul.lo.s32 	%r10, %r162, %r53;
	mov.b32 	%r165, 0;
	@%p4 bra 	$L__BB5_5;
	mov.b32 	%r163, 0;
$L__BB5_4:
	.pragma "nounroll";
	add.s32 	%r61, %r163, %r10;
	cvt.u64.u32 	%rd16, %r61;
	add.s64 	%rd17, %rd16, %rd2;
	shl.b64 	%rd18, %rd17, 2;
	add.s64 	%rd19, %rd1, %rd18;
	ld.global.f32 	%f1, [%rd19];
	mul.wide.u32 	%rd20, %r61, 4;
	add.s64 	%rd21, %rd4, %rd20;
	st.global.f32 	[%rd21], %f1;
	add.s64 	%rd22, %rd3, %rd20;
	st.global.u32 	[%rd22], %r163;
	add.s32 	%r62, %r163, 1;
	ld.global.f32 	%f2, [%rd19+4];
	st.global.f32 	[%rd21+4], %f2;
	st.global.u32 	[%rd22+4], %r62;
	add.s32 	%r63, %r163, 2;
	ld.global.f32 	%f3, [%rd19+8];
	st.global.f32 	[%rd21+8], %f3;
	st.global.u32 	[%rd22+8], %r63;
	add.s32 	%r64, %r163, 3;
	ld.global.f32 	%f4, [%rd19+12];
	st.global.f32 	[%rd21+12], %f4;
	st.global.u32 	[%rd22+12], %r64;
	add.s32 	%r65, %r163, 4;
	ld.global.f32 	%f5, [%rd19+16];
	st.global.f32 	[%rd21+16], %f5;
	st.global.u32 	[%rd22+16], %r65;
	add.s32 	%r66, %r163, 5;
	ld.global.f32 	%f6, [%rd19+20];
	st.global.f32 	[%rd21+20], %f6;
	st.global.u32 	[%rd22+20], %r66;
	add.s32 	%r67, %r163, 6;
	ld.global.f32 	%f7, [%rd19+24];
	st.global.f32 	[%rd21+24], %f7;
	st.global.u32 	[%rd22+24], %r67;
	add.s32 	%r68, %r163, 7;
	ld.global.f32 	%f8, [%rd19+28];
	st.global.f32 	[%rd21+28], %f8;
	st.global.u32 	[%rd22+28], %r68;
	add.s32 	%r69, %r163, 8;
	ld.global.f32 	%f9, [%rd19+32];
	st.global.f32 	[%rd21+32], %f9;
	st.global.u32 	[%rd22+32], %r69;
	add.s32 	%r70, %r163, 9;
	ld.global.f32 	%f10, [%rd19+36];
	st.global.f32 	[%rd21+36], %f10;
	st.global.u32 	[%rd22+36], %r70;
	add.s32 	%r71, %r163, 10;
	ld.global.f32 	%f11, [%rd19+40];
	st.global.f32 	[%rd21+40], %f11;
	st.global.u32 	[%rd22+40], %r71;
	add.s32 	%r72, %r163, 11;
	ld.global.f32 	%f12, [%rd19+44];
	st.global.f32 	[%rd21+44], %f12;
	st.global.u32 	[%rd22+44], %r72;
	add.s32 	%r73, %r163, 12;
	ld.global.f32 	%f13, [%rd19+48];
	st.global.f32 	[%rd21+48], %f13;
	st.global.u32 	[%rd22+48], %r73;
	add.s32 	%r74, %r163, 13;
	ld.global.f32 	%f14, [%rd19+52];
	st.global.f32 	[%rd21+52], %f14;
	st.global.u32 	[%rd22+52], %r74;
	add.s32 	%r75, %r163, 14;
	ld.global.f32 	%f15, [%rd19+56];
	st.global.f32 	[%rd21+56], %f15;
	st.global.u32 	[%rd22+56], %r75;
	add.s32 	%r76, %r163, 15;
	ld.global.f32 	%f16, [%rd19+60];
	st.global.f32 	[%rd21+60], %f16;
	st.global.u32 	[%rd22+60], %r76;
	add.s32 	%r163, %r163, 16;
	setp.ne.s32 	%p5, %r163, %r7;
	mov.u32 	%r165, %r7;
	@%p5 bra 	$L__BB5_4;
$L__BB5_5:
	setp.eq.s32 	%p6, %r3, 0;
	@%p6 bra 	$L__BB5_15;
	setp.lt.u32 	%p7, %r4, 7;
	@%p7 bra 	$L__BB5_8;
	add.s32 	%r77, %r165, %r10;
	cvt.u64.u32 	%rd23, %r77;
	add.s64 	%rd24, %rd23, %rd2;
	shl.b64 	%rd25, %rd24, 2;
	add.s64 	%rd26, %rd1, %rd25;
	ld.global.f32 	%f17, [%rd26];
	mul.wide.u32 	%rd27, %r77, 4;
	add.s64 	%rd28, %rd4, %rd27;
	st.global.f32 	[%rd28], %f17;
	add.s64 	%rd29, %rd3, %rd27;
	st.global.u32 	[%rd29], %r165;
	add.s32 	%r78, %r165, 1;
	cvt.u64.u32 	%rd30, %r10;
	cvt.u64.u32 	%rd31, %r165;
	add.s64 	%rd32, %rd31, %rd30;
	add.s64 	%rd33, %rd32, %rd2;
	shl.b64 	%rd34, %rd33, 2;
	add.s64 	%rd35, %rd1, %rd34;
	ld.global.f32 	%f18, [%rd35+4];
	shl.b64 	%rd36, %rd32, 2;
	add.s64 	%rd37, %rd4, %rd36;
	st.global.f32 	[%rd37+4], %f18;
	add.s64 	%rd38, %rd3, %rd36;
	st.global.u32 	[%rd38+4], %r78;
	add.s32 	%r79, %r165, 2;
	ld.global.f32 	%f19, [%rd35+8];
	st.global.f32 	[%rd37+8], %f19;
	st.global.u32 	[%rd38+8], %r79;
	add.s32 	%r80, %r165, 3;
	ld.global.f32 	%f20, [%rd35+12];
	st.global.f32 	[%rd37+12], %f20;
	st.global.u32 	[%rd38+12], %r80;
	add.s32 	%r81, %r165, 4;
	ld.global.f32 	%f21, [%rd35+16];
	st.global.f32 	[%rd37+16], %f21;
	st.global.u32 	[%rd38+16], %r81;
	add.s32 	%r82, %r165, 5;
	ld.global.f32 	%f22, [%rd35+20];
	st.global.f32 	[%rd37+20], %f22;
	st.global.u32 	[%rd38+20], %r82;
	add.s32 	%r83, %r165, 6;
	ld.global.f32 	%f23, [%rd35+24];
	st.global.f32 	[%rd37+24], %f23;
	st.global.u32 	[%rd38+24], %r83;
	add.s32 	%r84, %r165, 7;
	ld.global.f32 	%f24, [%rd35+28];
	st.global.f32 	[%rd37+28], %f24;
	st.global.u32 	[%rd38+28], %r84;
	add.s32 	%r165, %r165, 8;
$L__BB5_8:
	setp.eq.s32 	%p8, %r5, 0;
	@%p8 bra 	$L__BB5_15;
	setp.lt.u32 	%p9, %r6, 3;
	@%p9 bra 	$L__BB5_11;
	add.s32 	%r85, %r165, %r10;
	cvt.u64.u32 	%rd39, %r85;
	add.s64 	%rd40, %rd39, %rd2;
	shl.b64 	%rd41, %rd40, 2;
	add.s64 	%rd42, %rd1, %rd41;
	ld.global.f32 	%f25, [%rd42];
	mul.wide.u32 	%rd43, %r85, 4;
	add.s64 	%rd44, %rd4, %rd43;
	st.global.f32 	[%rd44], %f25;
	add.s64 	%rd45, %rd3, %rd43;
	st.global.u32 	[%rd45], %r165;
	add.s32 	%r86, %r165, 1;
	cvt.u64.u32 	%rd46, %r10;
	cvt.u64.u32 	%rd47, %r165;
	add.s64 	%rd48, %rd47, %rd46;
	add.s64 	%rd49, %rd48, %rd2;
	shl.b64 	%rd50, %rd49, 2;
	add.s64 	%rd51, %rd1, %rd50;
	ld.global.f32 	%f26, [%rd51+4];
	shl.b64 	%rd52, %rd48, 2;
	add.s64 	%rd53, %rd4, %rd52;
	st.global.f32 	[%rd53+4], %f26;
	add.s64 	%rd54, %rd3, %rd52;
	st.global.u32 	[%rd54+4], %r86;
	add.s32 	%r87, %r165, 2;
	ld.global.f32 	%f27, [%rd51+8];
	st.global.f32 	[%rd53+8], %f27;
	st.global.u32 	[%rd54+8], %r87;
	add.s32 	%r88, %r165, 3;
	ld.global.f32 	%f28, [%rd51+12];
	st.global.f32 	[%rd53+12], %f28;
	st.global.u32 	[%rd54+12], %r88;
	add.s32 	%r165, %r165, 4;
$L__BB5_11:
	setp.eq.s32 	%p10, %r8, 0;
	@%p10 bra 	$L__BB5_15;
	setp.eq.s32 	%p11, %r8, 1;
	add.s32 	%r89, %r165, %r10;
	cvt.u64.u32 	%rd55, %r89;
	add.s64 	%rd56, %rd55, %rd2;
	shl.b64 	%rd57, %rd56, 2;
	add.s64 	%rd58, %rd1, %rd57;
	ld.global.f32 	%f29, [%rd58];
	mul.wide.u32 	%rd59, %r89, 4;
	add.s64 	%rd60, %rd4, %rd59;
	st.global.f32 	[%rd60], %f29;
	add.s64 	%rd61, %rd3, %rd59;
	st.global.u32 	[%rd61], %r165;
	@%p11 bra 	$L__BB5_15;
	setp.eq.s32 	%p12, %r8, 2;
	add.s32 	%r90, %r165, 1;
	cvt.u64.u32 	%rd62, %r10;
	cvt.u64.u32 	%rd63, %r165;
	add.s64 	%rd64, %rd63, %rd62;
	add.s64 	%rd65, %rd64, %rd2;
	shl.b64 	%rd66, %rd65, 2;
	add.s64 	%rd5, %rd1, %rd66;
	ld.global.f32 	%f30, [%rd5+4];
	shl.b64 	%rd67, %rd64, 2;
	add.s64 	%rd6, %rd4, %rd67;
	st.global.f32 	[%rd6+4], %f30;
	add.s64 	%rd7, %rd3, %rd67;
	st.global.u32 	[%rd7+4], %r90;
	@%p12 bra 	$L__BB5_15;
	add.s32 	%r91, %r165, 2;
	ld.global.f32 	%f31, [%rd5+8];
	st.global.f32 	[%rd6+8], %f31;
	st.global.u32 	[%rd7+8], %r91;
$L__BB5_15:
	add.s32 	%r162, %r162, %r2;
	setp.lt.s32 	%p13, %r162, %r54;
	@%p13 bra 	$L__BB5_2;
$L__BB5_16:
	setp.ge.s32 	%p14, %r167, %r54;
	setp.lt.s32 	%p15, %r55, 1;
	or.pred  	%p16, %p14, %p15;
	@%p16 bra 	$L__BB5_24;
	add.s32 	%r19, %r53, -2;
	cvt.u16.u32 	%rs1, %r53;
$L__BB5_18:
	mul.lo.s32 	%r21, %r167, %r53;
	mul.wide.s32 	%rd68, %r21, 4;
	add.s64 	%rd8, %rd4, %rd68;
	mov.b32 	%r168, 0;
	mov.b16 	%rs13, 0;
	mov.u16 	%rs14, %rs13;
$L__BB5_19:
	not.b32 	%r93, %r168;
	add.s32 	%r23, %r53, %r93;
	add.s32 	%r24, %r168, 1;
	setp.lt.s32 	%p17, %r24, %r53;
	mov.u32 	%r172, %r168;
	@%p17 bra 	$L__BB5_25;
$L__BB5_20:
	setp.eq.s32 	%p58, %r172, %r168;
	@%p58 bra 	$L__BB5_22;
	mul.wide.s32 	%rd138, %r172, 4;
	add.s64 	%rd139, %rd8, %rd138;
	ld.global.f32 	%f94, [%rd139];
	mul.wide.u32 	%rd140, %r168, 4;
	add.s64 	%rd141, %rd8, %rd140;
	ld.global.f32 	%f95, [%rd141];
	st.global.f32 	[%rd139], %f95;
	st.global.f32 	[%rd141], %f94;
	add.s32 	%r158, %r172, %r21;
	mul.wide.s32 	%rd142, %r158, 4;
	add.s64 	%rd143, %rd3, %rd142;
	ld.global.u32 	%r159, [%rd143];
	add.s32 	%r160, %r168, %r21;
	mul.wide.s32 	%rd144, %r160, 4;
	add.s64 	%rd145, %rd3, %rd144;
	ld.global.u32 	%r161, [%rd145];
	st.global.u32 	[%rd143], %r161;
	st.global.u32 	[%rd145], %r159;
$L__BB5_22:
	setp.eq.s32 	%p59, %r24, %r55;
	add.s16 	%rs14, %rs14, 1;
	add.s16 	%rs13, %rs13, 1;
	mov.u32 	%r168, %r24;
	@%p59 bra 	$L__BB5_23;
	bra.uni 	$L__BB5_19;
$L__BB5_23:
	add.s32 	%r167, %r167, %r2;
	setp.lt.s32 	%p60, %r167, %r54;
	@%p60 bra 	$L__BB5_18;
$L__BB5_24:
	ret;
$L__BB5_25:
	sub.s32 	%r95, %r19, %r168;
	setp.lt.u32 	%p18, %r95, 15;
	mov.u32 	%r177, %r24;
	mov.u32 	%r172, %r168;
	@%p18 bra 	$L__BB5_29;
	and.b32  	%r96, %r23, -16;
	neg.s32 	%r169, %r96;
	mov.u32 	%r170, %r168;
	mov.u32 	%r172, %r168;
$L__BB5_27:
	.pragma "nounroll";
	add.s32 	%r97, %r170, 1;
	mul.wide.u32 	%rd69, %r97, 4;
	add.s64 	%rd70, %rd8, %rd69;
	ld.global.f32 	%f32, [%rd70];
	mul.wide.s32 	%rd71, %r172, 4;
	add.s64 	%rd72, %rd8, %rd71;
	ld.global.f32 	%f33, [%rd72];
	setp.lt.f32 	%p19, %f32, %f33;
	selp.b32 	%r98, %r97, %r172, %p19;
	ld.global.f32 	%f34, [%rd70+4];
	mul.wide.s32 	%rd73, %r98, 4;
	add.s64 	%rd74, %rd8, %rd73;
	ld.global.f32 	%f35, [%rd74];
	setp.lt.f32 	%p20, %f34, %f35;
	add.s32 	%r99, %r170, 2;
	selp.b32 	%r100, %r99, %r98, %p20;
	ld.global.f32 	%f36, [%rd70+8];
	mul.wide.s32 	%rd75, %r100, 4;
	add.s64 	%rd76, %rd8, %rd75;
	ld.global.f32 	%f37, [%rd76];
	setp.lt.f32 	%p21, %f36, %f37;
	add.s32 	%r101, %r170, 3;
	selp.b32 	%r102, %r101, %r100, %p21;
	ld.global.f32 	%f38, [%rd70+12];
	mul.wide.s32 	%rd77, %r102, 4;
	add.s64 	%rd78, %rd8, %rd77;
	ld.global.f32 	%f39, [%rd78];
	setp.lt.f32 	%p22, %f38, %f39;
	add.s32 	%r103, %r170, 4;
	selp.b32 	%r104, %r103, %r102, %p22;
	ld.global.f32 	%f40, [%rd70+16];
	mul.wide.s32 	%rd79, %r104, 4;
	add.s64 	%rd80, %rd8, %rd79;
	ld.global.f32 	%f41, [%rd80];
	setp.lt.f32 	%p23, %f40, %f41;
	add.s32 	%r105, %r170, 5;
	selp.b32 	%r106, %r105, %r104, %p23;
	ld.global.f32 	%f42, [%rd70+20];
	mul.wide.s32 	%rd81, %r106, 4;
	add.s64 	%rd82, %rd8, %rd81;
	ld.global.f32 	%f43, [%rd82];
	setp.lt.f32 	%p24, %f42, %f43;
	add.s32 	%r107, %r170, 6;
	selp.b32 	%r108, %r107, %r106, %p24;
	ld.global.f32 	%f44, [%rd70+24];
	mul.wide.s32 	%rd83, %r108, 4;
	add.s64 	%rd84, %rd8, %rd83;
	ld.global.f32 	%f45, [%rd84];
	setp.lt.f32 	%p25, %f44, %f45;
	add.s32 	%r109, %r170, 7;
	selp.b32 	%r110, %r109, %r108, %p25;
	ld.global.f32 	%f46, [%rd70+28];
	mul.wide.s32 	%rd85, %r110, 4;
	add.s64 	%rd86, %rd8, %rd85;
	ld.global.f32 	%f47, [%rd86];
	setp.lt.f32 	%p26, %f46, %f47;
	add.s32 	%r111, %r170, 8;
	selp.b32 	%r112, %r111, %r110, %p26;
	ld.global.f32 	%f48, [%rd70+32];
	mul.wide.s32 	%rd87, %r112, 4;
	add.s64 	%rd88, %rd8, %rd87;
	ld.global.f32 	%f49, [%rd88];
	setp.lt.f32 	%p27, %f48, %f49;
	add.s32 	%r113, %r170, 9;
	selp.b32 	%r114, %r113, %r112, %p27;
	ld.global.f32 	%f50, [%rd70+36];
	mul.wide.s32 	%rd89, %r114, 4;
	add.s64 	%rd90, %rd8, %rd89;
	ld.global.f32 	%f51, [%rd90];
	setp.lt.f32 	%p28, %f50, %f51;
	add.s32 	%r115, %r170, 10;
	selp.b32 	%r116, %r115, %r114, %p28;
	ld.global.f32 	%f52, [%rd70+40];
	mul.wide.s32 	%rd91, %r116, 4;
	add.s64 	%rd92, %rd8, %rd91;
	ld.global.f32 	%f53, [%rd92];
	setp.lt.f32 	%p29, %f52, %f53;
	add.s32 	%r117, %r170, 11;
	selp.b32 	%r118, %r117, %r116, %p29;
	ld.global.f32 	%f54, [%rd70+44];
	mul.wide.s32 	%rd93, %r118, 4;
	add.s64 	%rd94, %rd8, %rd93;
	ld.global.f32 	%f55, [%rd94];
	setp.lt.f32 	%p30, %f54, %f55;
	add.s32 	%r119, %r170, 12;
	selp.b32 	%r120, %r119, %r118, %p30;
	ld.global.f32 	%f56, [%rd70+48];
	mul.wide.s32 	%rd95, %r120, 4;
	add.s64 	%rd96, %rd8, %rd95;
	ld.global.f32 	%f57, [%rd96];
	setp.lt.f32 	%p31, %f56, %f57;
	add.s32 	%r121, %r170, 13;
	selp.b32 	%r122, %r121, %r120, %p31;
	ld.global.f32 	%f58, [%rd70+52];
	mul.wide.s32 	%rd97, %r122, 4;
	add.s64 	%rd98, %rd8, %rd97;
	ld.global.f32 	%f59, [%rd98];
	setp.lt.f32 	%p32, %f58, %f59;
	add.s32 	%r123, %r170, 14;
	selp.b32 	%r124, %r123, %r122, %p32;
	ld.global.f32 	%f60, [%rd70+56];
	mul.wide.s32 	%rd99, %r124, 4;
	add.s64 	%rd100, %rd8, %rd99;
	ld.global.f32 	%f61, [%rd100];
	setp.lt.f32 	%p33, %f60, %f61;
	add.s32 	%r125, %r170, 15;
	selp.b32 	%r126, %r125, %r124, %p33;
	ld.global.f32 	%f62, [%rd70+60];
	mul.wide.s32 	%rd101, %r126, 4;
	add.s64 	%rd102, %rd8, %rd101;
	ld.global.f32 	%f63, [%rd102];
	setp.lt.f32 	%p34, %f62, %f63;
	add.s32 	%r170, %r170, 16;
	selp.b32 	%r172, %r170, %r126, %p34;
	add.s32 	%r169, %r169, 16;
	setp.eq.s32 	%p35, %r169, 0;
	@%p35 bra 	$L__BB5_28;
	bra.uni 	$L__BB5_27;
$L__BB5_28:
	add.s32 	%r177, %r170, 1;
$L__BB5_29:
	and.b32  	%r127, %r23, 15;
	setp.eq.s32 	%p36, %r127, 0;
	@%p36 bra 	$L__BB5_20;
	not.b16 	%rs9, %rs14;
	add.s16 	%rs10, %rs9, %rs1;
	cvt.u32.u16 	%r129, %rs10;
	and.b32  	%r37, %r129, 15;
	add.s32 	%r130, %r37, -1;
	setp.lt.u32 	%p37, %r130, 7;
	@%p37 bra 	$L__BB5_32;
	mul.wide.u32 	%rd103, %r177, 4;
	add.s64 	%rd104, %rd8, %rd103;
	ld.global.f32 	%f64, [%rd104];
	mul.wide.s32 	%rd105, %r172, 4;
	add.s64 	%rd106, %rd8, %rd105;
	ld.global.f32 	%f65, [%rd106];
	setp.lt.f32 	%p38, %f64, %f65;
	selp.b32 	%r131, %r177, %r172, %p38;
	add.s32 	%r132, %r177, 1;
	ld.global.f32 	%f66, [%rd104+4];
	mul.wide.s32 	%rd107, %r131, 4;
	add.s64 	%rd108, %rd8, %rd107;
	ld.global.f32 	%f67, [%rd108];
	setp.lt.f32 	%p39, %f66, %f67;
	selp.b32 	%r133, %r132, %r131, %p39;
	add.s32 	%r134, %r177, 2;
	ld.global.f32 	%f68, [%rd104+8];
	mul.wide.s32 	%rd109, %r133, 4;
	add.s64 	%rd110, %rd8, %rd109;
	ld.global.f32 	%f69, [%rd110];
	setp.lt.f32 	%p40, %f68, %f69;
	selp.b32 	%r135, %r134, %r133, %p40;
	add.s32 	%r136, %r177, 3;
	ld.global.f32 	%f70, [%rd104+12];
	mul.wide.s32 	%rd111, %r135, 4;
	add.s64 	%rd112, %rd8, %rd111;
	ld.global.f32 	%f71, [%rd112];
	setp.lt.f32 	%p41, %f70, %f71;
	selp.b32 	%r137, %r136, %r135, %p41;
	add.s32 	%r138, %r177, 4;
	ld.global.f32 	%f72, [%rd104+16];
	mul.wide.s32 	%rd113, %r137, 4;
	add.s64 	%rd114, %rd8, %rd113;
	ld.global.f32 	%f73, [%rd114];
	setp.lt.f32 	%p42, %f72, %f73;
	selp.b32 	%r139, %r138, %r137, %p42;
	add.s32 	%r140, %r177, 5;
	ld.global.f32 	%f74, [%rd104+20];
	mul.wide.s32 	%rd115, %r139, 4;
	add.s64 	%rd116, %rd8, %rd115;
	ld.global.f32 	%f75, [%rd116];
	setp.lt.f32 	%p43, %f74, %f75;
	selp.b32 	%r141, %r140, %r139, %p43;
	add.s32 	%r142, %r177, 6;
	ld.global.f32 	%f76, [%rd104+24];
	mul.wide.s32 	%rd117, %r141, 4;
	add.s64 	%rd118, %rd8, %rd117;
	ld.global.f32 	%f77, [%rd118];
	setp.lt.f32 	%p44, %f76, %f77;
	selp.b32 	%r143, %r142, %r141, %p44;
	add.s32 	%r144, %r177, 7;
	ld.global.f32 	%f78, [%rd104+28];
	mul.wide.s32 	%rd119, %r143, 4;
	add.s64 	%rd120, %rd8, %rd119;
	ld.global.f32 	%f79, [%rd120];
	setp.lt.f32 	%p45, %f78, %f79;
	selp.b32 	%r172, %r144, %r143, %p45;
	add.s32 	%r177, %r177, 8;
$L__BB5_32:
	and.b32  	%r145, %r37, 7;
	setp.eq.s32 	%p46, %r145, 0;
	@%p46 bra 	$L__BB5_20;
	not.b16 	%rs11, %rs13;
	add.s16 	%rs12, %rs11, %rs1;
	cvt.u32.u16 	%r147, %rs12;
	and.b32  	%r148, %r147, 7;
	and.b32  	%r43, %r147, 3;
	add.s32 	%r149, %r148, -1;
	setp.lt.u32 	%p47, %r149, 3;
	@%p47 bra 	$L__BB5_35;
	mul.wide.u32 	%rd121, %r177, 4;
	add.s64 	%rd122, %rd8, %rd121;
	ld.global.f32 	%f80, [%rd122];
	mul.wide.s32 	%rd123, %r172, 4;
	add.s64 	%rd124, %rd8, %rd123;
	ld.global.f32 	%f81, [%rd124];
	setp.lt.f32 	%p48, %f80, %f81;
	selp.b32 	%r150, %r177, %r172, %p48;
	add.s32 	%r151, %r177, 1;
	ld.global.f32 	%f82, [%rd122+4];
	mul.wide.s32 	%rd125, %r150, 4;
	add.s64 	%rd126, %rd8, %rd125;
	ld.global.f32 	%f83, [%rd126];
	setp.lt.f32 	%p49, %f82, %f83;
	selp.b32 	%r152, %r151, %r150, %p49;
	add.s32 	%r153, %r177, 2;
	ld.global.f32 	%f84, [%rd122+8];
	mul.wide.s32 	%rd127, %r152, 4;
	add.s64 	%rd128, %rd8, %rd127;
	ld.global.f32 	%f85, [%rd128];
	setp.lt.f32 	%p50, %f84, %f85;
	selp.b32 	%r154, %r153, %r152, %p50;
	add.s32 	%r155, %r177, 3;
	ld.global.f32 	%f86, [%rd122+12];
	mul.wide.s32 	%rd129, %r154, 4;
	add.s64 	%rd130, %rd8, %rd129;
	ld.global.f32 	%f87, [%rd130];
	setp.lt.f32 	%p51, %f86, %f87;
	selp.b32 	%r172, %r155, %r154, %p51;
	add.s32 	%r177, %r177, 4;
$L__BB5_35:
	setp.eq.s32 	%p52, %r43, 0;
	@%p52 bra 	$L__BB5_20;
	mul.wide.u32 	%rd131, %r177, 4;
	add.s64 	%rd9, %rd8, %rd131;
	ld.global.f32 	%f88, [%rd9];
	mul.wide.s32 	%rd132, %r172, 4;
	add.s64 	%rd133, %rd8, %rd132;
	ld.global.f32 	%f89, [%rd133];
	setp.lt.f32 	%p53, %f88, %f89;
	selp.b32 	%r172, %r177, %r172, %p53;
	setp.eq.s32 	%p54, %r43, 1;
	@%p54 bra 	$L__BB5_20;
	add.s32 	%r156, %r177, 1;
	ld.global.f32 	%f90, [%rd9+4];
	mul.wide.s32 	%rd134, %r172, 4;
	add.s64 	%rd135, %rd8, %rd134;
	ld.global.f32 	%f91, [%rd135];
	setp.lt.f32 	%p55, %f90, %f91;
	selp.b32 	%r172, %r156, %r172, %p55;
	setp.eq.s32 	%p56, %r43, 2;
	@%p56 bra 	$L__BB5_20;
	add.s32 	%r157, %r177, 2;
	ld.global.f32 	%f92, [%rd9+8];
	mul.wide.s32 	%rd136, %r172, 4;
	add.s64 	%rd137, %rd8, %rd136;
	ld.global.f32 	%f93, [%rd137];
	setp.lt.f32 	%p57, %f92, %f93;
	selp.b32 	%r172, %r157, %r172, %p57;
	bra.uni 	$L__BB5_20;

}


// ===== COMPILED SASS (sm_100) =====

	.target	sm_100

	.elftype	@"ET_EXEC"


//--------------------- .note.nv.tkinfo           --------------------------
	.section	.note.nv.tkinfo,"",@"SHT_NOTE"
	.sectionflags	@"SHF_NOTE_NV_TKINFO"
	.tkinfo
        /*0018*/ 	.word	0x00000002
        /*0030*/ 	.string	""
        /*0030*/ 	.string	"ptxas"
        /*0030*/ 	.string	"Cuda compilation tools, release 13.0, V13.0.88"
        /*0030*/ 	.string	"Build cuda_13.0.r13.0/compiler.36424714_0"
        /*0030*/ 	.string	"-arch sm_100 -m 64 "



//--------------------- .note.nv.cuinfo           --------------------------
	.section	.note.nv.cuinfo,"",@"SHT_NOTE"
	.sectionflags	@"SHF_NOTE_NV_CUINFO"
        /*0018*/ 	.short	0x0002
        /*001a*/ 	.short	0x0064
        /*001c*/ 	.short	0x0082
	.zero		2


//--------------------- .nv.info                  --------------------------
	.section	.nv.info,"",@"SHT_CUDA_INFO"
	.align	4


	//----- nvinfo : EIATTR_REGCOUNT
	.align		4
        /*0000*/ 	.byte	0x04, 0x2f
        /*0002*/ 	.short	(.L_1 - .L_0)
	.align		4
.L_0:
        /*0004*/ 	.word	index@(_Z20query_ball_point_gpuiiifiPKfS0_PiS1_)
        /*0008*/ 	.word	0x0000001a


	//----- nvinfo : EIATTR_FRAME_SIZE
	.align		4
.L_1:
        /*000c*/ 	.byte	0x04, 0x11
        /*000e*/ 	.short	(.L_3 - .L_2)
	.align		4
.L_2:
        /*0010*/ 	.word	index@($__internal_0_$__cuda_sm20_sqrt_rn_f32_slowpath)
        /*0014*/ 	.word	0x00000000


	//----- nvinfo : EIATTR_FRAME_SIZE
	.align		4
.L_3:
        /*0018*/ 	.byte	0x04, 0x11
        /*001a*/ 	.short	(.L_5 - .L_4)
	.align		4
.L_4:
        /*001c*/ 	.word	index@(_Z20query_ball_point_gpuiiifiPKfS0_PiS1_)
        /*0020*/ 	.word	0x00000000


	//----- nvinfo : EIATTR_REGCOUNT
	.align		4
.L_5:
        /*0024*/ 	.byte	0x04, 0x2f
        /*0026*/ 	.short	(.L_7 - .L_6)
	.align		4
.L_6:
        /*0028*/ 	.word	index@(_Z15group_point_gpuiiiiiPKfPKiPf)
        /*002c*/ 	.word	0x00000020


	//----- nvinfo : EIATTR_FRAME_SIZE
	.align		4
.L_7:
        /*0030*/ 	.byte	0x04, 0x11
        /*0032*/ 	.short	(.L_9 - .L_8)
	.align		4
.L_8:
        /*0034*/ 	.word	index@(_Z15group_point_gpuiiiiiPKfPKiPf)
        /*0038*/ 	.word	0x00000000


	//----- nvinfo : EIATTR_REGCOUNT
	.align		4
.L_9:
        /*003c*/ 	.byte	0x04, 0x2f
        /*003e*/ 	.short	(.L_11 - .L_10)
	.align		4
.L_10:
        /*0040*/ 	.word	index@(_Z20group_point_grad_gpuiiiiiPKfPKiPf)
        /*0044*/ 	.word	0x00000020


	//----- nvinfo : EIATTR_FRAME_SIZE
	.align		4
.L_11:
        /*0048*/ 	.byte	0x04, 0x11
        /*004a*/ 	.short	(.L_13 - .L_12)
	.align		4
.L_12:
        /*004c*/ 	.word	index@(_Z20group_point_grad_gpuiiiiiPKfPKiPf)
        /*0050*/ 	.word	0x00000000


	//----- nvinfo : EIATTR_REGCOUNT
	.align		4
.L_13:
        /*0054*/ 	.byte	0x04, 0x2f
        /*0056*/ 	.short	(.L_15 - .L_14)
	.align		4
.L_14:
        /*0058*/ 	.word	index@(_Z17group_maxpool_gpuiiiiiPKfPKiPfPi)
        /*005c*/ 	.word	0x00000020


	//----- nvinfo : EIATTR_FRAME_SIZE
	.align		4
.L_15:
        /*0060*/ 	.byte	0x04, 0x11
        /*0062*/ 	.short	(.L_17 - .L_16)
	.align		4
.L_16:
        /*0064*/ 	.word	index@(_Z17group_maxpool_gpuiiiiiPKfPKiPfPi)
        /*0068*/ 	.word	0x00000000


	//----- nvinfo : EIATTR_REGCOUNT
	.align		4
.L_17:
        /*006c*/ 	.byte	0x04, 0x2f
        /*006e*/ 	.short	(.L_19 - .L_18)
	.align		4
.L_18:
        /*0070*/ 	.word	index@(_Z22group_maxpool_grad_gpuiiiiPKfPKiPf)
        /*0074*/ 	.word	0x00000020


	//----- nvinfo : EIATTR_FRAME_SIZE
	.align		4
.L_19:
        /*0078*/ 	.byte	0x04, 0x11
        /*007a*/ 	.short	(.L_21 - .L_20)
	.align		4
.L_20:
        /*007c*/ 	.word	index@(_Z22group_maxpool_grad_gpuiiiiPKfPKiPf)
        /*0080*/ 	.word	0x00000000


	//----- nvinfo : EIATTR_REGCOUNT
	.align		4
.L_21:
        /*0084*/ 	.byte	0x04, 0x2f
        /*0086*/ 	.short	(.L_23 - .L_22)
	.align		4
.L_22:
        /*0088*/ 	.word	index@(_Z18selection_sort_gpuiiiiPKfPiPf)
        /*008c*/ 	.word	0x00000020


	//----- nvinfo : EIATTR_FRAME_SIZE
	.align		4
.L_23:
        /*0090*/ 	.byte	0x04, 0x11
        /*0092*/ 	.short	(.L_25 - .L_24)
	.align		4
.L_24:
        /*0094*/ 	.word	index@(_Z18selection_sort_gpuiiiiPKfPiPf)
        /*0098*/ 	.word	0x00000000


	//----- nvinfo : EIATTR_MIN_STACK_SIZE
	.align		4
.L_25:
        /*009c*/ 	.byte	0x04, 0x12
        /*009e*/ 	.short	(.L_27 - .L_26)
	.align		4
.L_26:
        /*00a0*/ 	.word	index@(_Z18selection_sort_gpuiiiiPKfPiPf)
        /*00a4*/ 	.word	0x00000000


	//----- nvinfo : EIATTR_MIN_STACK_SIZE
	.align		4
.L_27:
        /*00a8*/ 	.byte	0x04, 0x12
        /*00aa*/ 	.short	(.L_29 - .L_28)
	.align		4
.L_28:
        /*00ac*/ 	.word	index@(_Z22group_maxpool_grad_gpuiiiiPKfPKiPf)
        /*00b0*/ 	.word	0x00000000


	//----- nvinfo : EIATTR_MIN_STACK_SIZE
	.align		4
.L_29:
        /*00b4*/ 	.byte	0x04, 0x12
        /*00b6*/ 	.short	(.L_31 - .L_30)
	.align		4
.L_30:
        /*00b8*/ 	.word	index@(_Z17group_maxpool_gpuiiiiiPKfPKiPfPi)
        /*00bc*/ 	.word	0x00000000


	//----- nvinfo : EIATTR_MIN_STACK_SIZE
	.align		4
.L_31:
        /*00c0*/ 	.byte	0x04, 0x12
        /*00c2*/ 	.short	(.L_33 - .L_32)
	.align		4
.L_32:
        /*00c4*/ 	.word	index@(_Z20group_point_grad_gpuiiiiiPKfPKiPf)
        /*00c8*/ 	.word	0x00000000


	//----- nvinfo : EIATTR_MIN_STACK_SIZE
	.align		4
.L_33:
        /*00cc*/ 	.byte	0x04, 0x12
        /*00ce*/ 	.short	(.L_35 - .L_34)
	.align		4
.L_34:
        /*00d0*/ 	.word	index@(_Z15group_point_gpuiiiiiPKfPKiPf)
        /*00d4*/ 	.word	0x00000000


	//----- nvinfo : EIATTR_MIN_STACK_SIZE
	.align		4
.L_35:
        /*00d8*/ 	.byte	0x04, 0x12
        /*00da*/ 	.short	(.L_37 - .L_36)
	.align		4
.L_36:
        /*00dc*/ 	.word	index@(_Z20query_ball_point_gpuiiifiPKfS0_PiS1_)
        /*00e0*/ 	.word	0x00000000
.L_37:


//--------------------- .nv.compat                --------------------------
	.section	.nv.compat,"",@"SHT_CUDA_COMPAT_INFO"
	.align	4
        /*0000*/ 	.byte	0x02, 0x09, 0x00, 0x00, 0x02, 0x02, 0x01, 0x00, 0x02, 0x05, 0x05, 0x00, 0x03, 0x07, 0x01, 0x01
        /*0010*/ 	.byte	0x02, 0x03, 0x00, 0x00, 0x02, 0x06, 0x01, 0x00, 0x04, 0x0b, 0x08, 0x00, 0x01, 0x00, 0x00, 0x00
        /*0020*/ 	.byte	0x00, 0x00, 0x00, 0x00


//--------------------- .nv.info._Z18selection_sort_gpuiiiiPKfPiPf --------------------------
	.section	.nv.info._Z18selection_sort_gpuiiiiPKfPiPf,"",@"SHT_CUDA_INFO"
	.sectionflags	@""
	.align	4


	//----- nvinfo : EIATTR_CUDA_API_VERSION
	.align		4
        /*0000*/ 	.byte	0x04, 0x37
        /*0002*/ 	.short	(.L_39 - .L_38)
.L_38:
        /*0004*/ 	.word	0x00000082


	//----- nvinfo : EIATTR_KPARAM_INFO
	.align		4
.L_39:
        /*0008*/ 	.byte	0x04, 0x17
        /*000a*/ 	.short	(.L_41 - .L_40)
.L_40:
        /*000c*/ 	.word	0x00000000
        /*0010*/ 	.short	0x0006
        /*0012*/ 	.short	0x0020
        /*0014*/ 	.byte	0x00, 0xf5, 0x21, 0x00


	//----- nvinfo : EIATTR_KPARAM_INFO
	.align		4
.L_41:
        /*0018*/ 	.byte	0x04, 0x17
        /*001a*/ 	.short	(.L_43 - .L_42)
.L_42:
        /*001c*/ 	.word	0x00000000
        /*0020*/ 	.short	0x0005
        /*0022*/ 	.short	0x0018
        /*0024*/ 	.byte	0x00, 0xf5, 0x21, 0x00


	//----- nvinfo : EIATTR_KPARAM_INFO
	.align		4
.L_43:
        /*0028*/ 	.byte	0x04, 0x17
        /*002a*/ 	.short	(.L_45 - .L_44)
.L_44:
        /*002c*/ 	.word	0x00000000
        /*0030*/ 	.short	0x0004
        /*0032*/ 	.short	0x0010
        /*0034*/ 	.byte	0x00, 0xf5, 0x21, 0x00


	//----- nvinfo : EIATTR_KPARAM_INFO
	.align		4
.L_45:
        /*0038*/ 	.byte	0x04, 0x17
        /*003a*/ 	.short	(.L_47 - .L_46)
.L_46:
        /*003c*/ 	.word	0x00000000
        /*0040*/ 	.short	0x0003
        /*0042*/ 	.short	0x000c
        /*0044*/ 	.byte	0x00, 0xf0, 0x11, 0x00


	//----- nvinfo : EIATTR_KPARAM_INFO
	.align		4
.L_47:
        /*0048*/ 	.byte	0x04, 0x17
        /*004a*/ 	.short	(.L_49 - .L_48)
.L_48:
        /*004c*/ 	.word	0x00000000
        /*0050*/ 	.short	0x0002
        /*0052*/ 	.short	0x0008
        /*0054*/ 	.byte	0x00, 0xf0, 0x11, 0x00


	//----- nvinfo : EIATTR_KPARAM_INFO
	.align		4
.L_49:
        /*0058*/ 	.byte	0x04, 0x17
        /*005a*/ 	.short	(.L_51 - .L_50)
.L_50:
        /*005c*/ 	.word	0x00000000
        /*0060*/ 	.short	0x0001
        /*0062*/ 	.short	0x0004
        /*0064*/ 	.byte	0x00, 0xf0, 0x11, 0x00


	//----- nvinfo : EIATTR_KPARAM_INFO
	.align		4
.L_51:
        /*0068*/ 	.byte	0x04, 0x17
        /*006a*/ 	.short	(.L_53 - .L_52)
.L_52:
        /*006c*/ 	.word	0x00000000
        /*0070*/ 	.short	0x0000
        /*0072*/ 	.short	0x0000
        /*0074*/ 	.byte	0x00, 0xf0, 0x11, 0x00


	//----- nvinfo : EIATTR_SPARSE_MMA_MASK
	.align		4
.L_53:
        /*0078*/ 	.byte	0x03, 0x50
        /*007a*/ 	.short	0x0000


	//----- nvinfo : EIATTR_MAXREG_COUNT
	.align		4
        /*007c*/ 	.byte	0x03, 0x1b
        /*007e*/ 	.short	0x00ff


	//----- nvinfo : EIATTR_MERCURY_ISA_VERSION
	.align		4
        /*0080*/ 	.byte	0x03, 0x5f
        /*0082*/ 	.short	0x0101


	//----- nvinfo : EIATTR_VRC_CTA_INIT_COUNT
	.align		4
        /*0084*/ 	.byte	0x02, 0x4a
	.zero		1
	.zero		1


	//----- nvinfo : EIATTR_EXIT_INSTR_OFFSETS
	.align		4
        /*0088*/ 	.byte	0x04, 0x1c
        /*008a*/ 	.short	(.L_55 - .L_54)


	//   ....[0]....
.L_54:
        /*008c*/ 	.word	0x00000f90


	//   ....[1]....
        /*0090*/ 	.word	0x00001e80


	//----- nvinfo : EIATTR_CRS_STACK_SIZE
	.align		4
.L_55:
        /*0094*/ 	.byte	0x04, 0x1e
        /*0096*/ 	.short	(.L_57 - .L_56)
.L_56:
        /*0098*/ 	.word	0x00000000


	//----- nvinfo : EIATTR_CBANK_PARAM_SIZE
	.align		4
.L_57:
        /*009c*/ 	.byte	0x03, 0x19
        /*009e*/ 	.short	0x0028


	//----- nvinfo : EIATTR_PARAM_CBANK
	.align		4
        /*00a0*/ 	.byte	0x04, 0x0a
        /*00a2*/ 	.short	(.L_59 - .L_58)
	.align		4
.L_58:
        /*00a4*/ 	.word	index@(.nv.constant0._Z18selection_sort_gpuiiiiPKfPiPf)
        /*00a8*/ 	.short	0x0380
        /*00aa*/ 	.short	0x0028


	//----- nvinfo : EIATTR_SW_WAR
	.align		4
.L_59:
        /*00ac*/ 	.byte	0x04, 0x36
        /*00ae*/ 	.short	(.L_61 - .L_60)
.L_60:
        /*00b0*/ 	.word	0x00000008
.L_61:


//--------------------- .nv.info._Z22group_maxpool_grad_gpuiiiiPKfPKiPf --------------------------
	.section	.nv.info._Z22group_maxpool_grad_gpuiiiiPKfPKiPf,"",@"SHT_CUDA_INFO"
	.sectionflags	@""
	.align	4


	//----- nvinfo : EIATTR_CUDA_API_VERSION
	.align		4
        /*0000*/ 	.byte	0x04, 0x37
        /*0002*/ 	.short	(.L_63 - .L_62)
.L_62:
        /*0004*/ 	.word	0x00000082


	//----- nvinfo : EIATTR_KPARAM_INFO
	.align		4
.L_63:
        /*0008*/ 	.byte	0x04, 0x17
        /*000a*/ 	.short	(.L_65 - .L_64)
.L_64:
        /*000c*/ 	.word	0x00000000
        /*0010*/ 	.short	0x0006
        /*0012*/ 	.short	0x0020
        /*0014*/ 	.byte	0x00, 0xf5, 0x21, 0x00


	//----- nvinfo : EIATTR_KPARAM_INFO
	.align		4
.L_65:
        /*0018*/ 	.byte	0x04, 0x17
        /*001a*/ 	.short	(.L_67 - .L_66)
.L_66:
        /*001c*/ 	.word	0x00000000
        /*0020*/ 	.short	0x0005
        /*0022*/ 	.short	0x0018
        /*0024*/ 	.byte	0x00, 0xf5, 0x21, 0x00


	//----- nvinfo : EIATTR_KPARAM_INFO
	.align		4
.L_67:
        /*0028*/ 	.byte	0x04, 0x17
        /*002a*/ 	.short	(.L_69 - .L_68)
.L_68:
        /*002c*/ 	.word	0x00000000
        /*0030*/ 	.short	0x0004
        /*0032*/ 	.short	0x0010
        /*0034*/ 	.byte	0x00, 0xf5, 0x21, 0x00


	//----- nvinfo : EIATTR_KPARAM_INFO
	.align		4
.L_69:
        /*0038*/ 	.byte	0x04, 0x17
        /*003a*/ 	.short	(.L_71 - .L_70)
.L_70:
        /*003c*/ 	.word	0x00000000
        /*0040*/ 	.short	0x0003
        /*0042*/ 	.short	0x000c
        /*0044*/ 	.byte	0x00, 0xf0, 0x11, 0x00


	//----- nvinfo : EIATTR_KPARAM_INFO
	.align		4
.L_71:
        /*0048*/ 	.byte	0x04, 0x17
        /*004a*/ 	.short	(.L_73 - .L_72)
.L_72:
        /*004c*/ 	.word	0x00000000
        /*0050*/ 	.short	0x0002
        /*0052*/ 	.short	0x0008
        /*0054*/ 	.byte	0x00, 0xf0, 0x11, 0x00


	//----- nvinfo : EIATTR_KPARAM_INFO
	.align		4
.L_73:
        /*0058*/ 	.byte	0x04, 0x17
        /*005a*/ 	.short	(.L_75 - .L_74)
.L_74:
        /*005c*/ 	.word	0x00000000
        /*0060*/ 	.short	0x0001
        /*0062*/ 	.short	0x0004
        /*0064*/ 	.byte	0x00, 0xf0, 0x11, 0x00


	//----- nvinfo : EIATTR_KPARAM_INFO
	.align		4
.L_75:
        /*0068*/ 	.byte	0x04, 0x17
        /*006a*/ 	.short	(.L_77 - .L_76)
.L_76:
        /*006c*/ 	.word	0x00000000
        /*0070*/ 	.short	0x0000
        /*0072*/ 	.short	0x0000
        /*0074*/ 	.byte	0x00, 0xf0, 0x11, 0x00


	//----- nvinfo : EIATTR_SPARSE_MMA_MASK
	.align		4
.L_77:
        /*0078*/ 	.byte	0x03, 0x50
        /*007a*/ 	.short	0x0000


	//----- nvinfo : EIATTR_MAXREG_COUNT
	.align		4
        /*007c*/ 	.byte	0x03, 0x1b
        /*007e*/ 	.short	0x00ff


	//----- nvinfo : EIATTR_MERCURY_ISA_VERSION
	.align		4
        /*0080*/ 	.byte	0x03, 0x5f
        /*0082*/ 	.short	0x0101


	//----- nvinfo : EIATTR_VRC_CTA_INIT_COUNT
	.align		4
        /*0084*/ 	.byte	0x02, 0x4a
	.zero		1
	.zero		1


	//----- nvinfo : EIATTR_EXIT_INSTR_OFFSETS
	.align		4
        /*0088*/ 	.byte	0x04, 0x1c
        /*008a*/ 	.short	(.L_79 - .L_78)


	//   ....[0]....
.L_78:
        /*008c*/ 	.word	0x00000090


	//   ....[1]....
        /*0090*/ 	.word	0x00000ed0


	//----- nvinfo : EIATTR_CRS_STACK_SIZE
	.align		4
.L_79:
        /*0094*/ 	.byte	0x04, 0x1e
        /*0096*/ 	.short	(.L_81 - .L_80)
.L_80:
        /*0098*/ 	.word	0x00000000


	//----- nvinfo : EIATTR_CBANK_PARAM_SIZE
	.align		4
.L_81:
        /*009c*/ 	.byte	0x03, 0x19
        /*009e*/ 	.short	0x0028


	//----- nvinfo : EIATTR_PARAM_CBANK
	.align		4
        /*00a0*/ 	.byte	0x04, 0x0a
        /*00a2*/ 	.short	(.L_83 - .L_82)
	.align		4
.L_82:
        /*00a4*/ 	.word	index@(.nv.constant0._Z22group_maxpool_grad_gpuiiiiPKfPKiPf)
        /*00a8*/ 	.short	0x0380
        /*00aa*/ 	.short	0x0028


	//----- nvinfo : EIATTR_SW_WAR
	.align		4
.L_83:
        /*00ac*/ 	.byte	0x04, 0x36
        /*00ae*/ 	.short	(.L_85 - .L_84)
.L_84:
        /*00b0*/ 	.word	0x00000008
.L_85:


//--------------------- .nv.info._Z17group_maxpool_gpuiiiiiPKfPKiPfPi --------------------------
	.section	.nv.info._Z17group_maxpool_gpuiiiiiPKfPKiPfPi,"",@"SHT_CUDA_INFO"
	.sectionflags	@""
	.align	4


	//----- nvinfo : EIATTR_CUDA_API_VERSION
	.align		4
        /*0000*/ 	.byte	0x04, 0x37
        /*0002*/ 	.short	(.L_87 - .L_86)
.L_86:
        /*0004*/ 	.word	0x00000082


	//----- nvinfo : EIATTR_KPARAM_INFO
	.align		4
.L_87:
        /*0008*/ 	.byte	0x04, 0x17
        /*000a*/ 	.short	(.L_89 - .L_88)
.L_88:
        /*000c*/ 	.word	0x00000000
        /*0010*/ 	.short	0x0008
        /*0012*/ 	.short	0x0030
        /*0014*/ 	.byte	0x00, 0xf5, 0x21, 0x00


	//----- nvinfo : EIATTR_KPARAM_INFO
	.align		4
.L_89:
        /*0018*/ 	.byte	0x04, 0x17
        /*001a*/ 	.short	(.L_91 - .L_90)
.L_90:
        /*001c*/ 	.word	0x00000000
        /*0020*/ 	.short	0x0007
        /*0022*/ 	.short	0x0028
        /*0024*/ 	.byte	0x00, 0xf5, 0x21, 0x00


	//----- nvinfo : EIATTR_KPARAM_INFO
	.align		4
.L_91:
        /*0028*/ 	.byte	0x04, 0x17
        /*002a*/ 	.short	(.L_93 - .L_92)
.L_92:
        /*002c*/ 	.word	0x00000000
        /*0030*/ 	.short	0x0006
        /*0032*/ 	.short	0x0020
        /*0034*/ 	.byte	0x00, 0xf5, 0x21, 0x00


	//----- nvinfo : EIATTR_KPARAM_INFO
	.align		4
.L_93:
        /*0038*/ 	.byte	0x04, 0x17
        /*003a*/ 	.short	(.L_95 - .L_94)
.L_94:
        /*003c*/ 	.word	0x00000000
        /*0040*/ 	.short	0x0005
        /*0042*/ 	.short	0x0018
        /*0044*/ 	.byte	0x00, 0xf5, 0x21, 0x00


	//----- nvinfo : EIATTR_KPARAM_INFO
	.align		4
.L_95:
        /*0048*/ 	.byte	0x04, 0x17
        /*004a*/ 	.short	(.L_97 - .L_96)
.L_96:
        /*004c*/ 	.word	0x00000000
        /*0050*/ 	.short	0x0004
        /*0052*/ 	.short	0x0010
        /*0054*/ 	.byte	0x00, 0xf0, 0x11, 0x00


	//----- nvinfo : EIATTR_KPARAM_INFO
	.align		4
.L_97:
        /*0058*/ 	.byte	0x04, 0x17
        /*005a*/ 	.short	(.L_99 - .L_98)
.L_98:
        /*005c*/ 	.word	0x00000000
        /*0060*/ 	.short	0x0003
        /*0062*/ 	.short	0x000c
        /*0064*/ 	.byte	0x00, 0xf0, 0x11, 0x00


	//----- nvinfo : EIATTR_KPARAM_INFO
	.align		4
.L_99:
        /*0068*/ 	.byte	0x04, 0x17
        /*006a*/ 	.short	(.L_101 - .L_100)
.L_100:
        /*006c*/ 	.word	0x00000000
        /*0070*/ 	.short	0x0002
        /*0072*/ 	.short	0x0008
        /*0074*/ 	.byte	0x00, 0xf0, 0x11, 0x00


	//----- nvinfo : EIATTR_KPARAM_INFO
	.align		4
.L_101:
        /*0078*/ 	.byte	0x04, 0x17
        /*007a*/ 	.short	(.L_103 - .L_102)
.L_102:
        /*007c*/ 	.word	0x00000000
        /*0080*/ 	.short	0x0001
        /*0082*/ 	.short	0x0004
        /*0084*/ 	.byte	0x00, 0xf0, 0x11, 0x00


	//----- nvinfo : EIATTR_KPARAM_INFO
	.align		4
.L_103:
        /*0088*/ 	.byte	0x04, 0x17
        /*008a*/ 	.short	(.L_105 - .L_104)
.L_104:
        /*008c*/ 	.word	0x00000000
        /*0090*/ 	.short	0x0000
        /*0092*/ 	.short	0x0000
        /*0094*/ 	.byte	0x00, 0xf0, 0x11, 0x00


	//----- nvinfo : EIATTR_SPARSE_MMA_MASK
	.align		4
.L_105:
        /*0098*/ 	.byte	0x03, 0x50
        /*009a*/ 	.short	0x0000


	//----- nvinfo : EIATTR_MAXREG_COUNT
	.align		4
        /*009c*/ 	.byte	0x03, 0x1b
        /*009e*/ 	.short	0x00ff


	//----- nvinfo : EIATTR_MERCURY_ISA_VERSION
	.align		4
        /*00a0*/ 	.byte	0x03, 0x5f
        /*00a2*/ 	.short	0x0101


	//----- nvinfo : EIATTR_VRC_CTA_INIT_COUNT
	.align		4
        /*00a4*/ 	.byte	0x02, 0x4a
	.zero		1
	.zero		1


	//----- nvinfo : EIATTR_EXIT_INSTR_OFFSETS
	.align		4
        /*00a8*/ 	.byte	0x04, 0x1c
        /*00aa*/ 	.short	(.L_107 - .L_106)


	//   ....[0]....
.L_106:
        /*00ac*/ 	.word	0x000000a0


	//   ....[1]....
        /*00b0*/ 	.word	0x000010c0


	//   ....[2]....
        /*00b4*/ 	.word	0x000015e0


	//----- nvinfo : EIATTR_CRS_STACK_SIZE
	.align		4
.L_107:
        /*00b8*/ 	.byte	0x04, 0x1e
        /*00ba*/ 	.short	(.L_109 - .L_108)
.L_108:
        /*00bc*/ 	.word	0x00000000


	//----- nvinfo : EIATTR_CBANK_PARAM_SIZE
	.align		4
.L_109:
        /*00c0*/ 	.byte	0x03, 0x19
        /*00c2*/ 	.short	0x0038


	//----- nvinfo : EIATTR_PARAM_CBANK
	.align		4
        /*00c4*/ 	.byte	0x04, 0x0a
        /*00c6*/ 	.short	(.L_111 - .L_110)
	.align		4
.L_110:
        /*00c8*/ 	.word	index@(.nv.constant0._Z17group_maxpool_gpuiiiiiPKfPKiPfPi)
        /*00cc*/ 	.short	0x0380
        /*00ce*/ 	.short	0x0038


	//----- nvinfo : EIATTR_SW_WAR
	.align		4
.L_111:
        /*00d0*/ 	.byte	0x04, 0x36
        /*00d2*/ 	.short	(.L_113 - .L_112)
.L_112:
        /*00d4*/ 	.word	0x00000008
.L_113:


//--------------------- .nv.info._Z20group_point_grad_gpuiiiiiPKfPKiPf --------------------------
	.section	.nv.info._Z20group_point_grad_gpuiiiiiPKfPKiPf,"",@"SHT_CUDA_INFO"
	.sectionflags	@""
	.align	4


	//----- nvinfo : EIATTR_CUDA_API_VERSION
	.align		4
        /*0000*/ 	.byte	0x04, 0x37
        /*0002*/ 	.short	(.L_115 - .L_114)
.L_114:
        /*0004*/ 	.word	0x00000082


	//----- nvinfo : EIATTR_KPARAM_INFO
	.align		4
.L_115:
        /*0008*/ 	.byte	0x04, 0x17
        /*000a*/ 	.short	(.L_117 - .L_116)
.L_116:
        /*000c*/ 	.word	0x00000000
        /*0010*/ 	.short	0x0007
        /*0012*/ 	.short	0x0028
        /*0014*/ 	.byte	0x00, 0xf5, 0x21, 0x00


	//----- nvinfo : EIATTR_KPARAM_INFO
	.align		4
.L_117:
        /*0018*/ 	.byte	0x04, 0x17
        /*001a*/ 	.short	(.L_119 - .L_118)
.L_118:
        /*001c*/ 	.word	0x00000000
        /*0020*/ 	.short	0x0006
        /*0022*/ 	.short	0x0020
        /*0024*/ 	.byte	0x00, 0xf5, 0x21, 0x00


	//----- nvinfo : EIATTR_KPARAM_INFO
	.align		4
.L_119:
        /*0028*/ 	.byte	0x04, 0x17
        /*002a*/ 	.short	(.L_121 - .L_120)
.L_120:
        /*002c*/ 	.word	0x00000000
        /*0030*/ 	.short	0x0005
        /*0032*/ 	.short	0x0018
        /*0034*/ 	.byte	0x00, 0xf5, 0x21, 0x00


	//----- nvinfo : EIATTR_KPARAM_INFO
	.align		4
.L_121:
        /*0038*/ 	.byte	0x04, 0x17
        /*003a*/ 	.short	(.L_123 - .L_122)
.L_122:
        /*003c*/ 	.word	0x00000000
        /*0040*/ 	.short	0x0004
        /*0042*/ 	.short	0x0010
        /*0044*/ 	.byte	0x00, 0xf0, 0x11, 0x00


	//----- nvinfo : EIATTR_KPARAM_INFO
	.align		4
.L_123:
        /*0048*/ 	.byte	0x04, 0x17
        /*004a*/ 	.short	(.L_125 - .L_124)
.L_124:
        /*004c*/ 	.word	0x00000000
        /*0050*/ 	.short	0x0003
        /*0052*/ 	.short	0x000c
        /*0054*/ 	.byte	0x00, 0xf0, 0x11, 0x00


	//----- nvinfo : EIATTR_KPARAM_INFO
	.align		4
.L_125:
        /*0058*/ 	.byte	0x04, 0x17
        /*005a*/ 	.short	(.L_127 - .L_126)
.L_126:
        /*005c*/ 	.word	0x00000000
        /*0060*/ 	.short	0x0002
        /*0062*/ 	.short	0x0008
        /*0064*/ 	.byte	0x00, 0xf0, 0x11, 0x00


	//----- nvinfo : EIATTR_KPARAM_INFO
	.align		4
.L_127:
        /*0068*/ 	.byte	0x04, 0x17
        /*006a*/ 	.short	(.L_129 - .L_128)
.L_128:
        /*006c*/ 	.word	0x00000000
        /*0070*/ 	.short	0x0001
        /*0072*/ 	.short	0x0004
        /*0074*/ 	.byte	0x00, 0xf0, 0x11, 0x00


	//----- nvinfo : EIATTR_KPARAM_INFO
	.align		4
.L_129:
        /*0078*/ 	.byte	0x04, 0x17
        /*007a*/ 	.short	(.L_131 - .L_130)
.L_130:
        /*007c*/ 	.word	0x00000000
        /*0080*/ 	.short	0x0000
        /*0082*/ 	.short	0x0000
        /*0084*/ 	.byte	0x00, 0xf0, 0x11, 0x00


	//----- nvinfo : EIATTR_SPARSE_MMA_MASK
	.align		4
.L_131:
        /*0088*/ 	.byte	0x03, 0x50
        /*008a*/ 	.short	0x0000


	//----- nvinfo : EIATTR_MAXREG_COUNT
	.align		4
        /*008c*/ 	.byte	0x03, 0x1b
        /*008e*/ 	.short	0x00ff


	//----- nvinfo : EIATTR_MERCURY_ISA_VERSION
	.align		4
        /*0090*/ 	.byte	0x03, 0x5f
        /*0092*/ 	.short	0x0101


	//----- nvinfo : EIATTR_VRC_CTA_INIT_COUNT
	.align		4
        /*0094*/ 	.byte	0x02, 0x4a
	.zero		1
	.zero		1


	//----- nvinfo : EIATTR_EXIT_INSTR_OFFSETS
	.align		4
        /*0098*/ 	.byte	0x04, 0x1c
        /*009a*/ 	.short	(.L_133 - .L_132)


	//   ....[0]....
.L_132:
        /*009c*/ 	.word	0x000000d0


	//   ....[1]....
        /*00a0*/ 	.word	0x00000d40


	//----- nvinfo : EIATTR_CRS_STACK_SIZE
	.align		4
.L_133:
        /*00a4*/ 	.byte	0x04, 0x1e
        /*00a6*/ 	.short	(.L_135 - .L_134)
.L_134:
        /*00a8*/ 	.word	0x00000000


	//----- nvinfo : EIATTR_CBANK_PARAM_SIZE
	.align		4
.L_135:
        /*00ac*/ 	.byte	0x03, 0x19
        /*00ae*/ 	.short	0x0030


	//----- nvinfo : EIATTR_PARAM_CBANK
	.align		4
        /*00b0*/ 	.byte	0x04, 0x0a
        /*00b2*/ 	.short	(.L_137 - .L_136)
	.align		4
.L_136:
        /*00b4*/ 	.word	index@(.nv.constant0._Z20group_point_grad_gpuiiiiiPKfPKiPf)
        /*00b8*/ 	.short	0x0380
        /*00ba*/ 	.short	0x0030


	//----- nvinfo : EIATTR_SW_WAR
	.align		4
.L_137:
        /*00bc*/ 	.byte	0x04, 0x36
        /*00be*/ 	.short	(.L_139 - .L_138)
.L_138:
        /*00c0*/ 	.word	0x00000008
.L_139:


//--------------------- .nv.info._Z15group_point_gpuiiiiiPKfPKiPf --------------------------
	.section	.nv.info._Z15group_point_gpuiiiiiPKfPKiPf,"",@"SHT_CUDA_INFO"
	.sectionflags	@""
	.align	4


	//----- nvinfo : EIATTR_CUDA_API_VERSION
	.align		4
        /*0000*/ 	.byte	0x04, 0x37
        /*0002*/ 	.short	(.L_141 - .L_140)
.L_140:
        /*0004*/ 	.word	0x00000082


	//----- nvinfo : EIATTR_KPARAM_INFO
	.align		4
.L_141:
        /*0008*/ 	.byte	0x04, 0x17
        /*000a*/ 	.short	(.L_143 - .L_142)
.L_142:
        /*000c*/ 	.word	0x00000000
        /*0010*/ 	.short	0x0007
        /*0012*/ 	.short	0x0028
        /*0014*/ 	.byte	0x00, 0xf5, 0x21, 0x00


	//----- nvinfo : EIATTR_KPARAM_INFO
	.align		4
.L_143:
        /*0018*/ 	.byte	0x04, 0x17
        /*001a*/ 	.short	(.L_145 - .L_144)
.L_144:
        /*001c*/ 	.word	0x00000000
        /*0020*/ 	.short	0x0006
        /*0022*/ 	.short	0x0020
        /*0024*/ 	.byte	0x00, 0xf5, 0x21, 0x00


	//----- nvinfo : EIATTR_KPARAM_INFO
	.align		4
.L_145:
        /*0028*/ 	.byte	0x04, 0x17
        /*002a*/ 	.short	(.L_147 - .L_146)
.L_146:
        /*002c*/ 	.word	0x00000000
        /*0030*/ 	.short	0x0005
        /*0032*/ 	.short	0x0018
        /*0034*/ 	.byte	0x00, 0xf5, 0x21, 0x00


	//----- nvinfo : EIATTR_KPARAM_INFO
	.align		4
.L_147:
        /*0038*/ 	.byte	0x04, 0x17
        /*003a*/ 	.short	(.L_149 - .L_148)
.L_148:
        /*003c*/ 	.word	0x00000000
        /*0040*/ 	.short	0x0004
        /*0042*/ 	.short	0x0010
        /*0044*/ 	.byte	0x00, 0xf0, 0x11, 0x00


	//----- nvinfo : EIATTR_KPARAM_INFO
	.align		4
.L_149:
        /*0048*/ 	.byte	0x04, 0x17
        /*004a*/ 	.short	(.L_151 - .L_150)
.L_150:
        /*004c*/ 	.word	0x00000000
        /*0050*/ 	.short	0x0003
        /*0052*/ 	.short	0x000c
        /*0054*/ 	.byte	0x00, 0xf0, 0x11, 0x00


	//----- nvinfo : EIATTR_KPARAM_INFO
	.align		4
.L_151:
        /*0058*/ 	.byte	0x04, 0x17
        /*005a*/ 	.short	(.L_153 - .L_152)
.L_152:
        /*005c*/ 	.word	0x00000000
        /*0060*/ 	.short	0x0002
        /*0062*/ 	.short	0x0008
        /*0064*/ 	.byte	0x00, 0xf0, 0x11, 0x00


	//----- nvinfo : EIATTR_KPARAM_INFO
	.align		4
.L_153:
        /*0068*/ 	.byte	0x04, 0x17
        /*006a*/ 	.short	(.L_155 - .L_154)
.L_154:
        /*006c*/ 	.word	0x00000000
        /*0070*/ 	.short	0x0001
        /*0072*/ 	.short	0x0004
        /*0074*/ 	.byte	0x00, 0xf0, 0x11, 0x00


	//----- nvinfo : EIATTR_KPARAM_INFO
	.align		4
.L_155:
        /*0078*/ 	.byte	0x04, 0x17
        /*007a*/ 	.short	(.L_157 - .L_156)
.L_156:
        /*007c*/ 	.word	0x00000000
        /*0080*/ 	.short	0x0000
        /*0082*/ 	.short	0x0000
        /*0084*/ 	.byte	0x00, 0xf0, 0x11, 0x00


	//----- nvinfo : EIATTR_SPARSE_MMA_MASK
	.align		4
.L_157:
        /*0088*/ 	.byte	0x03, 0x50
        /*008a*/ 	.short	0x0000


	//----- nvinfo : EIATTR_MAXREG_COUNT
	.align		4
        /*008c*/ 	.byte	0x03, 0x1b
        /*008e*/ 	.short	0x00ff


	//----- nvinfo : EIATTR_MERCURY_ISA_VERSION
	.align		4
        /*0090*/ 	.byte	0x03, 0x5f
        /*0092*/ 	.short	0x0101


	//----- nvinfo : EIATTR_VRC_CTA_INIT_COUNT
	.align		4
        /*0094*/ 	.byte	0x02, 0x4a
	.zero		1
	.zero		1


	//----- nvinfo : EIATTR_EXIT_INSTR_OFFSETS
	.align		4
        /*0098*/ 	.byte	0x04, 0x1c
        /*009a*/ 	.short	(.L_159 - .L_158)


	//   ....[0]....
.L_158:
        /*009c*/ 	.word	0x000000c0


	//   ....[1]....
        /*00a0*/ 	.word	0x00000d40


	//----- nvinfo : EIATTR_CRS_STACK_SIZE
	.align		4
.L_159:
        /*00a4*/ 	.byte	0x04, 0x1e
        /*00a6*/ 	.short	(.L_161 - .L_160)
.L_160:
        /*00a8*/ 	.word	0x00000000


	//----- nvinfo : EIATTR_CBANK_PARAM_SIZE
	.align		4
.L_161:
        /*00ac*/ 	.byte	0x03, 0x19
        /*00ae*/ 	.short	0x0030


	//----- nvinfo : EIATTR_PARAM_CBANK
	.align		4
        /*00b0*/ 	.byte	0x04, 0x0a
        /*00b2*/ 	.short	(.L_163 - .L_162)
	.align		4
.L_162:
        /*00b4*/ 	.word	index@(.nv.constant0._Z15group_point_gpuiiiiiPKfPKiPf)
        /*00b8*/ 	.short	0x0380
        /*00ba*/ 	.short	0x0030


	//----- nvinfo : EIATTR_SW_WAR
	.align		4
.L_163:
        /*00bc*/ 	.byte	0x04, 0x36
        /*00be*/ 	.short	(.L_165 - .L_164)
.L_164:
        /*00c0*/ 	.word	0x00000008
.L_165:


//--------------------- .nv.info._Z20query_ball_point_gpuiiifiPKfS0_PiS1_ --------------------------
	.section	.nv.info._Z20query_ball_point_gpuiiifiPKfS0_PiS1_,"",@"SHT_CUDA_INFO"
	.sectionflags	@""
	.align	4


	//----- nvinfo : EIATTR_CUDA_API_VERSION
	.align		4
        /*0000*/ 	.byte	0x04, 0x37
        /*0002*/ 	.short	(.L_167 - .L_166)
.L_166:
        /*0004*/ 	.word	0x00000082


	//----- nvinfo : EIATTR_KPARAM_INFO
	.align		4
.L_167:
        /*0008*/ 	.byte	0x04, 0x17
        /*000a*/ 	.short	(.L_169 - .L_168)
.L_168:
        /*000c*/ 	.word	0x00000000
        /*0010*/ 	.short	0x0008
        /*0012*/ 	.short	0x0030
        /*0014*/ 	.byte	0x00, 0xf5, 0x21, 0x00


	//----- nvinfo : EIATTR_KPARAM_INFO
	.align		4
.L_169:
        /*0018*/ 	.byte	0x04, 0x17
        /*001a*/ 	.short	(.L_171 - .L_170)
.L_170:
        /*001c*/ 	.word	0x00000000
        /*0020*/ 	.short	0x0007
        /*0022*/ 	.short	0x0028
        /*0024*/ 	.byte	0x00, 0xf5, 0x21, 0x00


	//----- nvinfo : EIATTR_KPARAM_INFO
	.align		4
.L_171:
        /*0028*/ 	.byte	0x04, 0x17
        /*002a*/ 	.short	(.L_173 - .L_172)
.L_172:
        /*002c*/ 	.word	0x00000000
        /*0030*/ 	.short	0x0006
        /*0032*/ 	.short	0x0020
        /*0034*/ 	.byte	0x00, 0xf5, 0x21, 0x00


	//----- nvinfo : EIATTR_KPARAM_INFO
	.align		4
.L_173:
        /*0038*/ 	.byte	0x04, 0x17
        /*003a*/ 	.short	(.L_175 - .L_174)
.L_174:
        /*003c*/ 	.word	0x00000000
        /*0040*/ 	.short	0x0005
        /*0042*/ 	.short	0x0018
        /*0044*/ 	.byte	0x00, 0xf5, 0x21, 0x00


	//----- nvinfo : EIATTR_KPARAM_INFO
	.align		4
.L_175:
        /*0048*/ 	.byte	0x04, 0x17
        /*004a*/ 	.short	(.L_177 - .L_176)
.L_176:
        /*004c*/ 	.word	0x00000000
        /*0050*/ 	.short	0x0004
        /*0052*/ 	.short	0x0010
        /*0054*/ 	.byte	0x00, 0xf0, 0x11, 0x00


	//----- nvinfo : EIATTR_KPARAM_INFO
	.align		4
.L_177:
        /*0058*/ 	.byte	0x04, 0x17
        /*005a*/ 	.short	(.L_179 - .L_178)
.L_178:
        /*005c*/ 	.word	0x00000000
        /*0060*/ 	.short	0x0003
        /*0062*/ 	.short	0x000c
        /*0064*/ 	.byte	0x00, 0xf0, 0x11, 0x00


	//----- nvinfo : EIATTR_KPARAM_INFO
	.align		4
.L_179:
        /*0068*/ 	.byte	0x04, 0x17
        /*006a*/ 	.short	(.L_181 - .L_180)
.L_180:
        /*006c*/ 	.word	0x00000000
        /*0070*/ 	.short	0x0002
        /*0072*/ 	.short	0x0008
        /*0074*/ 	.byte	0x00, 0xf0, 0x11, 0x00


	//----- nvinfo : EIATTR_KPARAM_INFO
	.align		4
.L_181:
        /*0078*/ 	.byte	0x04, 0x17
        /*007a*/ 	.short	(.L_183 - .L_182)
.L_182:
        /*007c*/ 	.word	0x00000000
        /*0080*/ 	.short	0x0001
        /*0082*/ 	.short	0x0004
        /*0084*/ 	.byte	0x00, 0xf0, 0x11, 0x00


	//----- nvinfo : EIATTR_KPARAM_INFO
	.align		4
.L_183:
        /*0088*/ 	.byte	0x04, 0x17
        /*008a*/ 	.short	(.L_185 - .L_184)
.L_184:
        /*008c*/ 	.word	0x00000000
        /*0090*/ 	.short	0x0000
        /*0092*/ 	.short	0x0000
        /*0094*/ 	.byte	0x00, 0xf0, 0x11, 0x00


	//----- nvinfo : EIATTR_SPARSE_MMA_MASK
	.align		4
.L_185:
        /*0098*/ 	.byte	0x03, 0x50
        /*009a*/ 	.short	0x0000


	//----- nvinfo : EIATTR_MAXREG_COUNT
	.align		4
        /*009c*/ 	.byte	0x03, 0x1b
        /*009e*/ 	.short	0x00ff


	//----- nvinfo : EIATTR_MERCURY_ISA_VERSION
	.align		4
        /*00a0*/ 	.byte	0x03, 0x5f
        /*00a2*/ 	.short	0x0101


	//----- nvinfo : EIATTR_VRC_CTA_INIT_COUNT
	.align		4
        /*00a4*/ 	.byte	0x02, 0x4a
	.zero		1
	.zero		1


	//----- nvinfo : EIATTR_EXIT_INSTR_OFFSETS
	.align		4
        /*00a8*/ 	.byte	0x04, 0x1c
        /*00aa*/ 	.short	(.L_187 - .L_186)


	//   ....[0]....
.L_186:
        /*00ac*/ 	.word	0x00000040


	//   ....[1]....
        /*00b0*/ 	.word	0x00000400


	//   ....[2]....
        /*00b4*/ 	.word	0x000005b0


	//   ....[3]....
        /*00b8*/ 	.word	0x00000e80


	//----- nvinfo : EIATTR_CRS_STACK_SIZE
	.align		4
.L_187:
        /*00bc*/ 	.byte	0x04, 0x1e
        /*00be*/ 	.short	(.L_189 - .L_188)
.L_188:
        /*00c0*/ 	.word	0x00000000


	//----- nvinfo : EIATTR_CBANK_PARAM_SIZE
	.align		4
.L_189:
        /*00c4*/ 	.byte	0x03, 0x19
        /*00c6*/ 	.short	0x0038


	//----- nvinfo : EIATTR_PARAM_CBANK
	.align		4
        /*00c8*/ 	.byte	0x04, 0x0a
        /*00ca*/ 	.short	(.L_191 - .L_190)
	.align		4
.L_190:
        /*00cc*/ 	.word	index@(.nv.constant0._Z20query_ball_point_gpuiiifiPKfS0_PiS1_)
        /*00d0*/ 	.short	0x0380
        /*00d2*/ 	.short	0x0038


	//----- nvinfo : EIATTR_SW_WAR
	.align		4
.L_191:
        /*00d4*/ 	.byte	0x04, 0x36
        /*00d6*/ 	.short	(.L_193 - .L_192)
.L_192:
        /*00d8*/ 	.word	0x00000008
.L_193:


//--------------------- .nv.callgraph             --------------------------
	.section	.nv.callgraph,"",@"SHT_CUDA_CALLGRAPH"
	.align	4
	.sectionentsize	8
	.align		4
        /*0000*/ 	.word	0x00000000
	.align		4
        /*0004*/ 	.word	0xffffffff
	.align		4
        /*0008*/ 	.word	0x00000000
	.align		4
        /*000c*/ 	.word	0xfffffffe
	.align		4
        /*0010*/ 	.word	0x00000000
	.align		4
        /*0014*/ 	.word	0xfffffffd
	.align		4
        /*0018*/ 	.word	0x00000000
	.align		4
        /*001c*/ 	.word	0xfffffffc


//--------------------- .text._Z18selection_sort_gpuiiiiPKfPiPf --------------------------
	.section	.text._Z18selection_sort_gpuiiiiPKfPiPf,"ax",@progbits
	.align	128
        .global         _Z18selection_sort_gpuiiiiPKfPiPf
        .type           _Z18selection_sort_gpuiiiiPKfPiPf,@function
        .size           _Z18selection_sort_gpuiiiiPKfPiPf,(.L_x_76 - _Z18selection_sort_gpuiiiiPKfPiPf)
        .other          _Z18selection_sort_gpuiiiiPKfPiPf,@"STO_CUDA_ENTRY STV_DEFAULT"
_Z18selection_sort_gpuiiiiPKfPiPf:
.text._Z18selection_sort_gpuiiiiPKfPiPf:
[----:B------:R-:W-:Y:S01]  /*0000*/  LDC R1, c[0x0][0x37c] ;  /* 0x0000df00ff017b82 */ /* 0x000fe20000000800 */
[----:B------:R-:W0:Y:S07]  /*0010*/  S2R R0, SR_TID.X ;  /* 0x0000000000007919 */ /* 0x000e2e0000002100 */
[----:B------:R-:W1:Y:S01]  /*0020*/  LDC R7, c[0x0][0x384] ;  /* 0x0000e100ff077b82 */ /* 0x000e620000000800 */
[----:B------:R-:W2:Y:S01]  /*0030*/  LDCU UR10, c[0x0][0x388] ;  /* 0x00007100ff0a77ac */ /* 0x000ea20008000800 */
[----:B------:R-:W-:Y:S01]  /*0040*/  BSSY.RECONVERGENT B0, `(.L_x_0) ;  /* 0x00000f1000007945 */ /* 0x000fe20003800200 */
[----:B------:R-:W3:Y:S05]  /*0050*/  LDCU.64 UR6, c[0x0][0x358] ;  /* 0x00006b00ff0677ac */ /* 0x000eea0008000a00 */
[----:B------:R-:W4:Y:S01]  /*0060*/  S2UR UR4, SR_CTAID.X ;  /* 0x00000000000479c3 */ /* 0x000f220000002500 */
[----:B------:R-:W0:Y:S01]  /*0070*/  LDCU UR5, c[0x0][0x360] ;  /* 0x00006c00ff0577ac */ /* 0x000e220008000800 */
[----:B------:R-:W0:Y:S06]  /*0080*/  LDCU.64 UR8, c[0x0][0x390] ;  /* 0x00007200ff0877ac */ /* 0x000e2c0008000a00 */
[----:B------:R-:W5:Y:S01]  /*0090*/  LDC.64 R12, c[0x0][0x398] ;  /* 0x0000e600ff0c7b82 */ /* 0x000f620000000a00 */
[----:B--2---:R-:W-:-:S07]  /*00a0*/  IMAD.U32 R3, RZ, RZ, UR10 ;  /* 0x0000000aff037e24 */ /* 0x004fce000f8e00ff */
[----:B------:R-:W2:Y:S01]  /*00b0*/  LDC.64 R14, c[0x0][0x3a0] ;  /* 0x0000e800ff0e7b82 */ /* 0x000ea20000000a00 */
[----:B-1----:R-:W-:-:S04]  /*00c0*/  ISETP.GE.AND P0, PT, R7, 0x1, PT ;  /* 0x000000010700780c */ /* 0x002fc80003f06270 */
[----:B0-----:R-:W-:Y:S01]  /*00d0*/  ISETP.GE.OR P0, PT, R0, R3, !P0 ;  /* 0x000000030000720c */ /* 0x001fe20004706670 */
[----:B----4-:R-:W-:-:S04]  /*00e0*/  IMAD R2, R7, UR4, RZ ;  /* 0x0000000407027c24 */ /* 0x010fc8000f8e02ff */
[----:B------:R-:W-:-:S04]  /*00f0*/  IMAD R2, R2, R3, RZ ;  /* 0x0000000302027224 */ /* 0x000fc800078e02ff */
[----:B-----5:R-:W-:-:S04]  /*0100*/  IMAD.WIDE R12, R2, 0x4, R12 ;  /* 0x00000004020c7825 */ /* 0x020fc800078e020c */
[----:B--2---:R-:W-:Y:S01]  /*0110*/  IMAD.WIDE R14, R2, 0x4, R14 ;  /* 0x00000004020e7825 */ /* 0x004fe200078e020e */
[----:B---3--:R-:W-:Y:S06]  /*0120*/  @P0 BRA `(.L_x_1) ;  /* 0x0000000c00880947 */ /* 0x008fec0003800000 */
[C---:B------:R-:W-:Y:S02]  /*0130*/  LOP3.LUT R5, R7.reuse, 0x7, RZ, 0xc0, !PT ;  /* 0x0000000707057812 */ /* 0x040fe400078ec0ff */
[----:B------:R-:W-:Y:S02]  /*0140*/  LOP3.LUT R4, R7, 0xf, RZ, 0xc0, !PT ;  /* 0x0000000f07047812 */ /* 0x000fe400078ec0ff */
[----:B------:R-:W-:Y:S01]  /*0150*/  SHF.R.S32.HI R8, RZ, 0x1f, R2 ;  /* 0x0000001fff087819 */ /* 0x000fe20000011402 */
[----:B------:R-:W-:Y:S01]  /*0160*/  VIADD R6, R5, 0xffffffff ;  /* 0xffffffff05067836 */ /* 0x000fe20000000000 */
[----:B------:R-:W-:Y:S01]  /*0170*/  MOV R10, R0 ;  /* 0x00000000000a7202 */ /* 0x000fe20000000f00 */
[----:B------:R-:W-:-:S03]  /*0180*/  VIADD R3, R4, 0xffffffff ;  /* 0xffffffff04037836 */ /* 0x000fc60000000000 */
[----:B------:R-:W-:Y:S02]  /*0190*/  ISETP.GE.U32.AND P1, PT, R6, 0x3, PT ;  /* 0x000000030600780c */ /* 0x000fe40003f26070 */
[----:B------:R-:W-:Y:S02]  /*01a0*/  LOP3.LUT R6, R7, 0x7ffffff0, RZ, 0xc0, !PT ;  /* 0x7ffffff007067812 */ /* 0x000fe400078ec0ff */
[----:B------:R-:W-:Y:S02]  /*01b0*/  ISETP.GE.U32.AND P0, PT, R3, 0x7, PT ;  /* 0x000000070300780c */ /* 0x000fe40003f06070 */
[----:B------:R-:W-:-:S11]  /*01c0*/  LOP3.LUT R7, R7, 0x3, RZ, 0xc0, !PT ;  /* 0x0000000307077812 */ /* 0x000fd600078ec0ff */
.L_x_7:
[----:B0-----:R-:W0:Y:S01]  /*01d0*/  LDCU UR4, c[0x0][0x384] ;  /* 0x00007080ff0477ac */ /* 0x001e220008000800 */
[----:B-1----:R-:W-:Y:S01]  /*01e0*/  IMAD.MOV.U32 R26, RZ, RZ, RZ ;  /* 0x000000ffff1a7224 */ /* 0x002fe200078e00ff */
[----:B------:R-:W1:Y:S01]  /*01f0*/  LDCU UR10, c[0x0][0x388] ;  /* 0x00007100ff0a77ac */ /* 0x000e620008000800 */
[----:B0-----:R-:W-:Y:S02]  /*0200*/  UISETP.GE.U32.AND UP0, UPT, UR4, 0x10, UPT ;  /* 0x000000100400788c */ /* 0x001fe4000bf06070 */
[C---:B---34-:R-:W-:Y:S02]  /*0210*/  IMAD R9, R10.reuse, UR4, RZ ;  /* 0x000000040a097c24 */ /* 0x058fe4000f8e02ff */
[----:B------:R-:W-:Y:S02]  /*0220*/  VIADD R10, R10, UR5 ;  /* 0x000000050a0a7c36 */ /* 0x000fe40008000000 */
[----:B-1----:R-:W-:-:S05]  /*0230*/  IMAD.U32 R3, RZ, RZ, UR10 ;  /* 0x0000000aff037e24 */ /* 0x002fca000f8e00ff */
[----:B------:R-:W-:Y:S01]  /*0240*/  ISETP.GE.AND P2, PT, R10, R3, PT ;  /* 0x000000030a00720c */ /* 0x000fe20003f46270 */
[----:B--2---:R-:W-:-:S12]  /*0250*/  BRA.U !UP0, `(.L_x_2) ;  /* 0x00000005082c7547 */ /* 0x004fd8000b800000 */
[----:B------:R-:W-:-:S07]  /*0260*/  HFMA2 R11, -RZ, RZ, 0, 0 ;  /* 0x00000000ff0b7431 */ /* 0x000fce00000001ff */
.L_x_3:
[----:B-1----:R-:W-:-:S05]  /*0270*/  IMAD.IADD R19, R9, 0x1, R11 ;  /* 0x0000000109137824 */ /* 0x002fca00078e020b */
[----:B------:R-:W-:-:S05]  /*0280*/  IADD3 R16, P3, PT, R2, R19, RZ ;  /* 0x0000001302107210 */ /* 0x000fca0007f7e0ff */
[----:B------:R-:W-:Y:S01]  /*0290*/  IMAD.X R17, RZ, RZ, R8, P3 ;  /* 0x000000ffff117224 */ /* 0x000fe200018e0608 */
[----:B------:R-:W-:-:S04]  /*02a0*/  LEA R20, P3, R16, UR8, 0x2 ;  /* 0x0000000810147c11 */ /* 0x000fc8000f8610ff */
[----:B------:R-:W-:-:S05]  /*02b0*/  LEA.HI.X R21, R16, UR9, R17, 0x2, P3 ;  /* 0x0000000910157c11 */ /* 0x000fca00098f1411 */
[----:B------:R-:W2:Y:S01]  /*02c0*/  LDG.E R23, desc[UR6][R20.64] ;  /* 0x0000000614177981 */ /* 0x000ea2000c1e1900 */
[----:B------:R-:W-:-:S04]  /*02d0*/  IMAD.WIDE.U32 R16, R19, 0x4, R14 ;  /* 0x0000000413107825 */ /* 0x000fc800078e000e */
[----:B------:R-:W-:Y:S01]  /*02e0*/  IMAD.WIDE.U32 R18, R19, 0x4, R12 ;  /* 0x0000000413127825 */ /* 0x000fe200078e000c */
[----:B--2---:R0:W-:Y:S04]  /*02f0*/  STG.E desc[UR6][R16.64], R23 ;  /* 0x0000001710007986 */ /* 0x0041e8000c101906 */
[----:B------:R-:W-:Y:S04]  /*0300*/  STG.E desc[UR6][R18.64], R11 ;  /* 0x0000000b12007986 */ /* 0x000fe8000c101906 */
[----:B------:R-:W2:Y:S01]  /*0310*/  LDG.E R27, desc[UR6][R20.64+0x4] ;  /* 0x00000406141b7981 */ /* 0x000ea2000c1e1900 */
[C---:B------:R-:W-:Y:S01]  /*0320*/  VIADD R25, R11.reuse, 0x1 ;  /* 0x000000010b197836 */ /* 0x040fe20000000000 */
[----:B------:R-:W-:-:S02]  /*0330*/  IADD3 R29, PT, PT, R11, 0x2, RZ ;  /* 0x000000020b1d7810 */ /* 0x000fc40007ffe0ff */
[----:B--2---:R1:W-:Y:S04]  /*0340*/  STG.E desc[UR6][R16.64+0x4], R27 ;  /* 0x0000041b10007986 */ /* 0x0043e8000c101906 */
[----:B------:R2:W-:Y:S04]  /*0350*/  STG.E desc[UR6][R18.64+0x4], R25 ;  /* 0x0000041912007986 */ /* 0x0005e8000c101906 */
[----:B------:R-:W3:Y:S01]  /*0360*/  LDG.E R22, desc[UR6][R20.64+0x8] ;  /* 0x0000080614167981 */ /* 0x000ee2000c1e1900 */
[----:B0-----:R-:W-:-:S03]  /*0370*/  VIADD R23, R11, 0x3 ;  /* 0x000000030b177836 */ /* 0x001fc60000000000 */
[----:B---3--:R-:W-:Y:S04]  /*0380*/  STG.E desc[UR6][R16.64+0x8], R22 ;  /* 0x0000081610007986 */ /* 0x008fe8000c101906 */
[----:B------:R0:W-:Y:S04]  /*0390*/  STG.E desc[UR6][R18.64+0x8], R29 ;  /* 0x0000081d12007986 */ /* 0x0001e8000c101906 */
[----:B------:R-:W3:Y:S01]  /*03a0*/  LDG.E R24, desc[UR6][R20.64+0xc] ;  /* 0x00000c0614187981 */ /* 0x000ee2000c1e1900 */
[----:B-1----:R-:W-:-:S03]  /*03b0*/  VIADD R27, R11, 0x4 ;  /* 0x000000040b1b7836 */ /* 0x002fc60000000000 */
[----:B---3--:R-:W-:Y:S04]  /*03c0*/  STG.E desc[UR6][R16.64+0xc], R24 ;  /* 0x00000c1810007986 */ /* 0x008fe8000c101906 */
[----:B------:R1:W-:Y:S04]  /*03d0*/  STG.E desc[UR6][R18.64+0xc], R23 ;  /* 0x00000c1712007986 */ /* 0x0003e8000c101906 */
[----:B------:R-:W3:Y:S01]  /*03e0*/  LDG.E R26, desc[UR6][R20.64+0x10] ;  /* 0x00001006141a7981 */ /* 0x000ee2000c1e1900 */
[----:B--2---:R-:W-:-:S03]  /*03f0*/  VIADD R25, R11, 0x5 ;  /* 0x000000050b197836 */ /* 0x004fc60000000000 */
[----:B---3--:R-:W-:Y:S04]  /*0400*/  STG.E desc[UR6][R16.64+0x10], R26 ;  /* 0x0000101a10007986 */ /* 0x008fe8000c101906 */
[----:B------:R2:W-:Y:S04]  /*0410*/  STG.E desc[UR6][R18.64+0x10], R27 ;  /* 0x0000101b12007986 */ /* 0x0005e8000c101906 */
[----:B------:R-:W3:Y:S01]  /*0420*/  LDG.E R28, desc[UR6][R20.64+0x14] ;  /* 0x00001406141c7981 */ /* 0x000ee2000c1e1900 */
[----:B0-----:R-:W-:-:S03]  /*0430*/  IADD3 R29, PT, PT, R11, 0x6, RZ ;  /* 0x000000060b1d7810 */ /* 0x001fc60007ffe0ff */
        /* <DEDUP_REMOVED lines=11> */
[----:B0-----:R-:W-:-:S03]  /*04f0*/  VIADD R25, R11, 0x9 ;  /* 0x000000090b197836 */ /* 0x001fc60000000000 */
[----:B---3--:R-:W-:Y:S04]  /*0500*/  STG.E desc[UR6][R16.64+0x20], R26 ;  /* 0x0000201a10007986 */ /* 0x008fe8000c101906 */
[----:B------:R0:W-:Y:S04]  /*0510*/  STG.E desc[UR6][R18.64+0x20], R27 ;  /* 0x0000201b12007986 */ /* 0x0001e8000c101906 */
[----:B------:R-:W3:Y:S01]  /*0520*/  LDG.E R28, desc[UR6][R20.64+0x24] ;  /* 0x00002406141c7981 */ /* 0x000ee2000c1e1900 */
[----:B-1----:R-:W-:-:S03]  /*0530*/  IADD3 R29, PT, PT, R11, 0xa, RZ ;  /* 0x0000000a0b1d7810 */ /* 0x002fc60007ffe0ff */
        /* <DEDUP_REMOVED lines=11> */
[----:B-1----:R-:W-:-:S03]  /*05f0*/  VIADD R25, R11, 0xd ;  /* 0x0000000d0b197836 */ /* 0x002fc60000000000 */
[----:B---3--:R1:W-:Y:S04]  /*0600*/  STG.E desc[UR6][R16.64+0x30], R26 ;  /* 0x0000301a10007986 */ /* 0x0083e8000c101906 */
[----:B------:R1:W-:Y:S04]  /*0610*/  STG.E desc[UR6][R18.64+0x30], R27 ;  /* 0x0000301b12007986 */ /* 0x0003e8000c101906 */
[----:B------:R-:W3:Y:S01]  /*0620*/  LDG.E R28, desc[UR6][R20.64+0x34] ;  /* 0x00003406141c7981 */ /* 0x000ee2000c1e1900 */
[----:B--2---:R-:W-:-:S03]  /*0630*/  IADD3 R29, PT, PT, R11, 0xe, RZ ;  /* 0x0000000e0b1d7810 */ /* 0x004fc60007ffe0ff */
[----:B---3--:R1:W-:Y:S04]  /*0640*/  STG.E desc[UR6][R16.64+0x34], R28 ;  /* 0x0000341c10007986 */ /* 0x0083e8000c101906 */
[----:B------:R1:W-:Y:S04]  /*0650*/  STG.E desc[UR6][R18.64+0x34], R25 ;  /* 0x0000341912007986 */ /* 0x0003e8000c101906 */
[----:B------:R-:W2:Y:S01]  /*0660*/  LDG.E R22, desc[UR6][R20.64+0x38] ;  /* 0x0000380614167981 */ /* 0x000ea2000c1e1900 */
[----:B0-----:R-:W-:-:S03]  /*0670*/  VIADD R23, R11, 0xf ;  /* 0x0000000f0b177836 */ /* 0x001fc60000000000 */
[----:B--2---:R1:W-:Y:S04]  /*0680*/  STG.E desc[UR6][R16.64+0x38], R22 ;  /* 0x0000381610007986 */ /* 0x0043e8000c101906 */
[----:B------:R1:W-:Y:S04]  /*0690*/  STG.E desc[UR6][R18.64+0x38], R29 ;  /* 0x0000381d12007986 */ /* 0x0003e8000c101906 */
[----:B------:R-:W2:Y:S01]  /*06a0*/  LDG.E R24, desc[UR6][R20.64+0x3c] ;  /* 0x00003c0614187981 */ /* 0x000ea2000c1e1900 */
[----:B------:R-:W-:-:S05]  /*06b0*/  VIADD R11, R11, 0x10 ;  /* 0x000000100b0b7836 */ /* 0x000fca0000000000 */
[----:B------:R-:W-:Y:S01]  /*06c0*/  ISETP.NE.AND P3, PT, R11, R6, PT ;  /* 0x000000060b00720c */ /* 0x000fe20003f65270 */
[----:B--2---:R1:W-:Y:S04]  /*06d0*/  STG.E desc[UR6][R16.64+0x3c], R24 ;  /* 0x00003c1810007986 */ /* 0x0043e8000c101906 */
[----:B------:R1:W-:Y:S08]  /*06e0*/  STG.E desc[UR6][R18.64+0x3c], R23 ;  /* 0x00003c1712007986 */ /* 0x0003f0000c101906 */
[----:B------:R-:W-:Y:S05]  /*06f0*/  @P3 BRA `(.L_x_3) ;  /* 0xfffffff800dc3947 */ /* 0x000fea000383ffff */
[----:B-1----:R-:W-:-:S07]  /*0700*/  IMAD.MOV.U32 R26, RZ, RZ, R6 ;  /* 0x000000ffff1a7224 */ /* 0x002fce00078e0006 */
.L_x_2:
[----:B------:R-:W-:-:S13]  /*0710*/  ISETP.NE.AND P3, PT, R4, RZ, PT ;  /* 0x000000ff0400720c */ /* 0x000fda0003f65270 */
[----:B------:R-:W-:Y:S05]  /*0720*/  @!P3 BRA `(.L_x_4) ;  /* 0x000000080004b947 */ /* 0x000fea0003800000 */
[----:B------:R-:W-:Y:S01]  /*0730*/  ISETP.NE.AND P3, PT, R5, RZ, PT ;  /* 0x000000ff0500720c */ /* 0x000fe20003f65270 */
[----:B------:R-:W-:-:S12]  /*0740*/  @!P0 BRA `(.L_x_5) ;  /* 0x0000000000d08947 */ /* 0x000fd80003800000 */
[----:B------:R-:W0:Y:S01]  /*0750*/  LDCU.64 UR10, c[0x0][0x390] ;  /* 0x00007200ff0a77ac */ /* 0x000e220008000a00 */
[----:B------:R-:W-:-:S04]  /*0760*/  IADD3 R23, PT, PT, R9, R26, RZ ;  /* 0x0000001a09177210 */ /* 0x000fc80007ffe0ff */
[----:B------:R-:W-:-:S05]  /*0770*/  IADD3 R11, P4, PT, R2, R23, RZ ;  /* 0x00000017020b7210 */ /* 0x000fca0007f9e0ff */
[----:B------:R-:W-:Y:S01]  /*0780*/  IMAD.X R18, RZ, RZ, R8, P4 ;  /* 0x000000ffff127224 */ /* 0x000fe200020e0608 */
[----:B0-----:R-:W-:-:S04]  /*0790*/  LEA R16, P4, R11, UR10, 0x2 ;  /* 0x0000000a0b107c11 */ /* 0x001fc8000f8810ff */
[----:B------:R-:W-:-:S05]  /*07a0*/  LEA.HI.X R17, R11, UR11, R18, 0x2, P4 ;  /* 0x0000000b0b117c11 */ /* 0x000fca000a0f1412 */
[----:B------:R-:W2:Y:S01]  /*07b0*/  LDG.E R11, desc[UR6][R16.64] ;  /* 0x00000006100b7981 */ /* 0x000ea2000c1e1900 */
[----:B------:R-:W-:Y:S01]  /*07c0*/  IADD3 R27, P4, PT, R9, R26, RZ ;  /* 0x0000001a091b7210 */ /* 0x000fe20007f9e0ff */
[----:B------:R-:W-:-:S04]  /*07d0*/  IMAD.WIDE.U32 R24, R23, 0x4, R14 ;  /* 0x0000000417187825 */ /* 0x000fc800078e000e */
[----:B------:R-:W-:Y:S01]  /*07e0*/  IMAD.X R28, RZ, RZ, RZ, P4 ;  /* 0x000000ffff1c7224 */ /* 0x000fe200020e06ff */
[----:B------:R-:W-:Y:S01]  /*07f0*/  IADD3 R18, P4, PT, R2, R27, RZ ;  /* 0x0000001b02127210 */ /* 0x000fe20007f9e0ff */
[----:B------:R-:W-:-:S04]  /*0800*/  IMAD.WIDE.U32 R22, R23, 0x4, R12 ;  /* 0x0000000417167825 */ /* 0x000fc800078e000c */
[----:B------:R-:W-:Y:S01]  /*0810*/  IMAD.X R19, R8, 0x1, R28, P4 ;  /* 0x0000000108137824 */ /* 0x000fe200020e061c */
[----:B------:R-:W-:-:S04]  /*0820*/  LEA R20, P4, R18, UR10, 0x2 ;  /* 0x0000000a12147c11 */ /* 0x000fc8000f8810ff */
[----:B------:R-:W-:Y:S01]  /*0830*/  LEA.HI.X R21, R18, UR11, R19, 0x2, P4 ;  /* 0x0000000b12157c11 */ /* 0x000fe2000a0f1413 */
[----:B--2---:R-:W-:Y:S04]  /*0840*/  STG.E desc[UR6][R24.64], R11 ;  /* 0x0000000b18007986 */ /* 0x004fe8000c101906 */
[----:B------:R0:W-:Y:S04]  /*0850*/  STG.E desc[UR6][R22.64], R26 ;  /* 0x0000001a16007986 */ /* 0x0001e8000c101906 */
[----:B------:R-:W2:Y:S01]  /*0860*/  LDG.E R29, desc[UR6][R20.64+0x4] ;  /* 0x00000406141d7981 */ /* 0x000ea2000c1e1900 */
[----:B------:R-:W-:-:S02]  /*0870*/  SHF.L.U32 R19, R27, 0x2, RZ ;  /* 0x000000021b137819 */ /* 0x000fc400000006ff */
[----:B------:R-:W-:Y:S02]  /*0880*/  SHF.L.U64.HI R27, R27, 0x2, R28 ;  /* 0x000000021b1b7819 */ /* 0x000fe4000001021c */
[-C--:B------:R-:W-:Y:S02]  /*0890*/  IADD3 R16, P4, PT, R14, R19.reuse, RZ ;  /* 0x000000130e107210 */ /* 0x080fe40007f9e0ff */
[----:B------:R-:W-:-:S03]  /*08a0*/  IADD3 R18, P5, PT, R12, R19, RZ ;  /* 0x000000130c127210 */ /* 0x000fc60007fbe0ff */
[--C-:B------:R-:W-:Y:S02]  /*08b0*/  IMAD.X R17, R15, 0x1, R27.reuse, P4 ;  /* 0x000000010f117824 */ /* 0x100fe400020e061b */
[----:B------:R-:W-:Y:S02]  /*08c0*/  IMAD.X R19, R13, 0x1, R27, P5 ;  /* 0x000000010d137824 */ /* 0x000fe400028e061b */
[C---:B------:R-:W-:Y:S01]  /*08d0*/  VIADD R27, R26.reuse, 0x1 ;  /* 0x000000011a1b7836 */ /* 0x040fe20000000000 */
[----:B--2---:R1:W-:Y:S04]  /*08e0*/  STG.E desc[UR6][R16.64+0x4], R29 ;  /* 0x0000041d10007986 */ /* 0x0043e8000c101906 */
[----:B------:R-:W-:Y:S04]  /*08f0*/  STG.E desc[UR6][R18.64+0x4], R27 ;  /* 0x0000041b12007986 */ /* 0x000fe8000c101906 */
[----:B0-----:R-:W2:Y:S01]  /*0900*/  LDG.E R23, desc[UR6][R20.64+0x8] ;  /* 0x0000080614177981 */ /* 0x001ea2000c1e1900 */
[C---:B------:R-:W-:Y:S01]  /*0910*/  IADD3 R11, PT, PT, R26.reuse, 0x2, RZ ;  /* 0x000000021a0b7810 */ /* 0x040fe20007ffe0ff */
[----:B------:R-:W-:-:S02]  /*0920*/  VIADD R25, R26, 0x3 ;  /* 0x000000031a197836 */ /* 0x000fc40000000000 */
[----:B--2---:R0:W-:Y:S04]  /*0930*/  STG.E desc[UR6][R16.64+0x8], R23 ;  /* 0x0000081710007986 */ /* 0x0041e8000c101906 */
[----:B------:R2:W-:Y:S04]  /*0940*/  STG.E desc[UR6][R18.64+0x8], R11 ;  /* 0x0000080b12007986 */ /* 0x0005e8000c101906 */
[----:B------:R-:W3:Y:S01]  /*0950*/  LDG.E R22, desc[UR6][R20.64+0xc] ;  /* 0x00000c0614167981 */ /* 0x000ee2000c1e1900 */
[----:B-1----:R-:W-:-:S03]  /*0960*/  VIADD R29, R26, 0x4 ;  /* 0x000000041a1d7836 */ /* 0x002fc60000000000 */
[----:B---3--:R-:W-:Y:S04]  /*0970*/  STG.E desc[UR6][R16.64+0xc], R22 ;  /* 0x00000c1610007986 */ /* 0x008fe8000c101906 */
[----:B------:R1:W-:Y:S04]  /*0980*/  STG.E desc[UR6][R18.64+0xc], R25 ;  /* 0x00000c1912007986 */ /* 0x0003e8000c101906 */
[----:B------:R-:W3:Y:S01]  /*0990*/  LDG.E R24, desc[UR6][R20.64+0x10] ;  /* 0x0000100614187981 */ /* 0x000ee2000c1e1900 */
[----:B0-----:R-:W-:-:S03]  /*09a0*/  VIADD R23, R26, 0x5 ;  /* 0x000000051a177836 */ /* 0x001fc60000000000 */
[----:B---3--:R0:W-:Y:S04]  /*09b0*/  STG.E desc[UR6][R16.64+0x10], R24 ;  /* 0x0000101810007986 */ /* 0x0081e8000c101906 */
[----:B------:R0:W-:Y:S04]  /*09c0*/  STG.E desc[UR6][R18.64+0x10], R29 ;  /* 0x0000101d12007986 */ /* 0x0001e8000c101906 */
[----:B------:R-:W3:Y:S01]  /*09d0*/  LDG.E R27, desc[UR6][R20.64+0x14] ;  /* 0x00001406141b7981 */ /* 0x000ee2000c1e1900 */
[----:B--2---:R-:W-:-:S03]  /*09e0*/  IADD3 R11, PT, PT, R26, 0x6, RZ ;  /* 0x000000061a0b7810 */ /* 0x004fc60007ffe0ff */
[----:B---3--:R0:W-:Y:S04]  /*09f0*/  STG.E desc[UR6][R16.64+0x14], R27 ;  /* 0x0000141b10007986 */ /* 0x0081e8000c101906 */
[----:B------:R0:W-:Y:S04]  /*0a00*/  STG.E desc[UR6][R18.64+0x14], R23 ;  /* 0x0000141712007986 */ /* 0x0001e8000c101906 */
[----:B------:R-:W2:Y:S01]  /*0a10*/  LDG.E R28, desc[UR6][R20.64+0x18] ;  /* 0x00001806141c7981 */ /* 0x000ea2000c1e1900 */
[----:B-1----:R-:W-:-:S03]  /*0a20*/  VIADD R25, R26, 0x7 ;  /* 0x000000071a197836 */ /* 0x002fc60000000000 */
[----:B--2---:R0:W-:Y:S04]  /*0a30*/  STG.E desc[UR6][R16.64+0x18], R28 ;  /* 0x0000181c10007986 */ /* 0x0041e8000c101906 */
[----:B------:R0:W-:Y:S04]  /*0a40*/  STG.E desc[UR6][R18.64+0x18], R11 ;  /* 0x0000180b12007986 */ /* 0x0001e8000c101906 */
[----:B------:R-:W2:Y:S01]  /*0a50*/  LDG.E R22, desc[UR6][R20.64+0x1c] ;  /* 0x00001c0614167981 */ /* 0x000ea2000c1e1900 */
[----:B------:R-:W-:-:S03]  /*0a60*/  VIADD R26, R26, 0x8 ;  /* 0x000000081a1a7836 */ /* 0x000fc60000000000 */
[----:B--2---:R0:W-:Y:S04]  /*0a70*/  STG.E desc[UR6][R16.64+0x1c], R22 ;  /* 0x00001c1610007986 */ /* 0x0041e8000c101906 */
[----:B------:R0:W-:Y:S02]  /*0a80*/  STG.E desc[UR6][R18.64+0x1c], R25 ;  /* 0x00001c1912007986 */ /* 0x0001e4000c101906 */
.L_x_5:
[----:B------:R-:W-:Y:S05]  /*0a90*/  @!P3 BRA `(.L_x_4) ;  /* 0x000000040028b947 */ /* 0x000fea0003800000 */
[----:B------:R-:W-:Y:S01]  /*0aa0*/  ISETP.NE.AND P3, PT, R7, RZ, PT ;  /* 0x000000ff0700720c */ /* 0x000fe20003f65270 */
[----:B------:R-:W-:-:S12]  /*0ab0*/  @!P1 BRA `(.L_x_6) ;  /* 0x0000000000909947 */ /* 0x000fd80003800000 */
[----:B------:R-:W1:Y:S01]  /*0ac0*/  LDCU.64 UR10, c[0x0][0x390] ;  /* 0x00007200ff0a77ac */ /* 0x000e620008000a00 */
[----:B------:R-:W-:-:S05]  /*0ad0*/  IMAD.IADD R21, R9, 0x1, R26 ;  /* 0x0000000109157824 */ /* 0x000fca00078e021a */
[----:B0-----:R-:W-:-:S04]  /*0ae0*/  IADD3 R11, P4, PT, R2, R21, RZ ;  /* 0x00000015020b7210 */ /* 0x001fc80007f9e0ff */
[----:B------:R-:W-:Y:S02]  /*0af0*/  IADD3.X R16, PT, PT, RZ, R8, RZ, P4, !PT ;  /* 0x00000008ff107210 */ /* 0x000fe400027fe4ff */
[----:B-1----:R-:W-:-:S04]  /*0b00*/  LEA R22, P4, R11, UR10, 0x2 ;  /* 0x0000000a0b167c11 */ /* 0x002fc8000f8810ff */
[----:B------:R-:W-:-:S05]  /*0b10*/  LEA.HI.X R23, R11, UR11, R16, 0x2, P4 ;  /* 0x0000000b0b177c11 */ /* 0x000fca000a0f1410 */
[----:B------:R-:W2:Y:S01]  /*0b20*/  LDG.E R11, desc[UR6][R22.64] ;  /* 0x00000006160b7981 */ /* 0x000ea2000c1e1900 */
[----:B------:R-:W-:-:S05]  /*0b30*/  IADD3 R25, P4, PT, R9, R26, RZ ;  /* 0x0000001a09197210 */ /* 0x000fca0007f9e0ff */
[----:B------:R-:W-:Y:S01]  /*0b40*/  IMAD.X R24, RZ, RZ, RZ, P4 ;  /* 0x000000ffff187224 */ /* 0x000fe200020e06ff */
[----:B------:R-:W-:-:S05]  /*0b50*/  IADD3 R17, P4, PT, R2, R25, RZ ;  /* 0x0000001902117210 */ /* 0x000fca0007f9e0ff */
[----:B------:R-:W-:Y:S01]  /*0b60*/  IMAD.X R18, R8, 0x1, R24, P4 ;  /* 0x0000000108127824 */ /* 0x000fe200020e0618 */
[----:B------:R-:W-:-:S04]  /*0b70*/  LEA R16, P4, R17, UR10, 0x2 ;  /* 0x0000000a11107c11 */ /* 0x000fc8000f8810ff */
[----:B------:R-:W-:Y:S01]  /*0b80*/  LEA.HI.X R17, R17, UR11, R18, 0x2, P4 ;  /* 0x0000000b11117c11 */ /* 0x000fe2000a0f1412 */
[----:B------:R-:W-:-:S04]  /*0b90*/  IMAD.WIDE.U32 R18, R21, 0x4, R14 ;  /* 0x0000000415127825 */ /* 0x000fc800078e000e */
[----:B------:R-:W-:Y:S01]  /*0ba0*/  IMAD.WIDE.U32 R20, R21, 0x4, R12 ;  /* 0x0000000415147825 */ /* 0x000fe200078e000c */
[----:B--2---:R0:W-:Y:S04]  /*0bb0*/  STG.E desc[UR6][R18.64], R11 ;  /* 0x0000000b12007986 */ /* 0x0041e8000c101906 */
[----:B------:R1:W-:Y:S04]  /*0bc0*/  STG.E desc[UR6][R20.64], R26 ;  /* 0x0000001a14007986 */ /* 0x0003e8000c101906 */
[----:B------:R-:W2:Y:S01]  /*0bd0*/  LDG.E R27, desc[UR6][R16.64+0x4] ;  /* 0x00000406101b7981 */ /* 0x000ea2000c1e1900 */
[C---:B------:R-:W-:Y:S01]  /*0be0*/  IMAD.SHL.U32 R23, R25.reuse, 0x4, RZ ;  /* 0x0000000419177824 */ /* 0x040fe200078e00ff */
[----:B------:R-:W-:Y:S01]  /*0bf0*/  SHF.L.U64.HI R25, R25, 0x2, R24 ;  /* 0x0000000219197819 */ /* 0x000fe20000010218 */
[----:B------:R-:W-:-:S03]  /*0c00*/  VIADD R29, R26, 0x1 ;  /* 0x000000011a1d7836 */ /* 0x000fc60000000000 */
[-C--:B------:R-:W-:Y:S02]  /*0c10*/  IADD3 R22, P4, PT, R14, R23.reuse, RZ ;  /* 0x000000170e167210 */ /* 0x080fe40007f9e0ff */
[----:B------:R-:W-:Y:S02]  /*0c20*/  IADD3 R24, P5, PT, R12, R23, RZ ;  /* 0x000000170c187210 */ /* 0x000fe40007fbe0ff */
[----:B------:R-:W-:-:S03]  /*0c30*/  IADD3.X R23, PT, PT, R15, R25, RZ, P4, !PT ;  /* 0x000000190f177210 */ /* 0x000fc600027fe4ff */
[----:B------:R-:W-:Y:S02]  /*0c40*/  IMAD.X R25, R13, 0x1, R25, P5 ;  /* 0x000000010d197824 */ /* 0x000fe400028e0619 */
[----:B--2---:R2:W-:Y:S04]  /*0c50*/  STG.E desc[UR6][R22.64+0x4], R27 ;  /* 0x0000041b16007986 */ /* 0x0045e8000c101906 */
[----:B------:R2:W-:Y:S04]  /*0c60*/  STG.E desc[UR6][R24.64+0x4], R29 ;  /* 0x0000041d18007986 */ /* 0x0005e8000c101906 */
[----:B0-----:R-:W3:Y:S01]  /*0c70*/  LDG.E R11, desc[UR6][R16.64+0x8] ;  /* 0x00000806100b7981 */ /* 0x001ee2000c1e1900 */
[C---:B-1----:R-:W-:Y:S01]  /*0c80*/  VIADD R21, R26.reuse, 0x2 ;  /* 0x000000021a157836 */ /* 0x042fe20000000000 */
[----:B------:R-:W-:-:S02]  /*0c90*/  IADD3 R18, PT, PT, R26, 0x3, RZ ;  /* 0x000000031a127810 */ /* 0x000fc40007ffe0ff */
[----:B---3--:R2:W-:Y:S04]  /*0ca0*/  STG.E desc[UR6][R22.64+0x8], R11 ;  /* 0x0000080b16007986 */ /* 0x0085e8000c101906 */
[----:B------:R2:W-:Y:S04]  /*0cb0*/  STG.E desc[UR6][R24.64+0x8], R21 ;  /* 0x0000081518007986 */ /* 0x0005e8000c101906 */
[----:B------:R-:W3:Y:S01]  /*0cc0*/  LDG.E R19, desc[UR6][R16.64+0xc] ;  /* 0x00000c0610137981 */ /* 0x000ee2000c1e1900 */
[----:B------:R-:W-:-:S03]  /*0cd0*/  VIADD R26, R26, 0x4 ;  /* 0x000000041a1a7836 */ /* 0x000fc60000000000 */
[----:B---3--:R2:W-:Y:S04]  /*0ce0*/  STG.E desc[UR6][R22.64+0xc], R19 ;  /* 0x00000c1316007986 */ /* 0x0085e8000c101906 */
[----:B------:R2:W-:Y:S02]  /*0cf0*/  STG.E desc[UR6][R24.64+0xc], R18 ;  /* 0x00000c1218007986 */ /* 0x0005e4000c101906 */
.L_x_6:
[----:B------:R-:W-:Y:S05]  /*0d00*/  @!P3 BRA `(.L_x_4) ;  /* 0x00000000008cb947 */ /* 0x000fea0003800000 */
[----:B------:R-:W1:Y:S01]  /*0d10*/  LDCU.64 UR10, c[0x0][0x390] ;  /* 0x00007200ff0a77ac */ /* 0x000e620008000a00 */
[----:B0-----:R-:W-:-:S05]  /*0d20*/  IMAD.IADD R17, R9, 0x1, R26 ;  /* 0x0000000109117824 */ /* 0x001fca00078e021a */
[----:B--2---:R-:W-:-:S05]  /*0d30*/  IADD3 R11, P3, PT, R2, R17, RZ ;  /* 0x00000011020b7210 */ /* 0x004fca0007f7e0ff */
[----:B------:R-:W-:Y:S01]  /*0d40*/  IMAD.X R16, RZ, RZ, R8, P3 ;  /* 0x000000ffff107224 */ /* 0x000fe200018e0608 */
[----:B-1----:R-:W-:-:S04]  /*0d50*/  LEA R20, P3, R11, UR10, 0x2 ;  /* 0x0000000a0b147c11 */ /* 0x002fc8000f8610ff */
[----:B------:R-:W-:-:S06]  /*0d60*/  LEA.HI.X R21, R11, UR11, R16, 0x2, P3 ;  /* 0x0000000b0b157c11 */ /* 0x000fcc00098f1410 */
[----:B------:R-:W2:Y:S01]  /*0d70*/  LDG.E R21, desc[UR6][R20.64] ;  /* 0x0000000614157981 */ /* 0x000ea2000c1e1900 */
[----:B------:R-:W-:Y:S01]  /*0d80*/  IMAD.WIDE.U32 R18, R17, 0x4, R14 ;  /* 0x0000000411127825 */ /* 0x000fe200078e000e */
[----:B------:R-:W-:-:S03]  /*0d90*/  ISETP.NE.AND P3, PT, R7, 0x1, PT ;  /* 0x000000010700780c */ /* 0x000fc60003f65270 */
[----:B------:R-:W-:Y:S01]  /*0da0*/  IMAD.WIDE.U32 R16, R17, 0x4, R12 ;  /* 0x0000000411107825 */ /* 0x000fe200078e000c */
[----:B--2---:R1:W-:Y:S04]  /*0db0*/  STG.E desc[UR6][R18.64], R21 ;  /* 0x0000001512007986 */ /* 0x0043e8000c101906 */
[----:B------:R1:W-:Y:S05]  /*0dc0*/  STG.E desc[UR6][R16.64], R26 ;  /* 0x0000001a10007986 */ /* 0x0003ea000c101906 */
[----:B------:R-:W-:Y:S05]  /*0dd0*/  @!P3 BRA `(.L_x_4) ;  /* 0x000000000058b947 */ /* 0x000fea0003800000 */
[----:B-1----:R-:W-:-:S04]  /*0de0*/  IADD3 R17, P3, PT, R9, R26, RZ ;  /* 0x0000001a09117210 */ /* 0x002fc80007f7e0ff */
[----:B------:R-:W-:Y:S02]  /*0df0*/  IADD3.X R18, PT, PT, RZ, RZ, RZ, P3, !PT ;  /* 0x000000ffff127210 */ /* 0x000fe40001ffe4ff */
[----:B------:R-:W-:-:S05]  /*0e00*/  IADD3 R9, P3, PT, R2, R17, RZ ;  /* 0x0000001102097210 */ /* 0x000fca0007f7e0ff */
[----:B------:R-:W-:Y:S01]  /*0e10*/  IMAD.X R16, R8, 0x1, R18, P3 ;  /* 0x0000000108107824 */ /* 0x000fe200018e0612 */
[----:B------:R-:W-:-:S04]  /*0e20*/  LEA R20, P3, R9, UR10, 0x2 ;  /* 0x0000000a09147c11 */ /* 0x000fc8000f8610ff */
[----:B------:R-:W-:-:S05]  /*0e30*/  LEA.HI.X R21, R9, UR11, R16, 0x2, P3 ;  /* 0x0000000b09157c11 */ /* 0x000fca00098f1410 */
[----:B------:R-:W2:Y:S01]  /*0e40*/  LDG.E R11, desc[UR6][R20.64+0x4] ;  /* 0x00000406140b7981 */ /* 0x000ea2000c1e1900 */
[C---:B------:R-:W-:Y:S01]  /*0e50*/  IMAD.SHL.U32 R19, R17.reuse, 0x4, RZ ;  /* 0x0000000411137824 */ /* 0x040fe200078e00ff */
[----:B------:R-:W-:-:S04]  /*0e60*/  SHF.L.U64.HI R9, R17, 0x2, R18 ;  /* 0x0000000211097819 */ /* 0x000fc80000010212 */
[-C--:B------:R-:W-:Y:S02]  /*0e70*/  IADD3 R16, P3, PT, R14, R19.reuse, RZ ;  /* 0x000000130e107210 */ /* 0x080fe40007f7e0ff */
[----:B------:R-:W-:-:S03]  /*0e80*/  IADD3 R18, P4, PT, R12, R19, RZ ;  /* 0x000000130c127210 */ /* 0x000fc60007f9e0ff */
[----:B------:R-:W-:Y:S01]  /*0e90*/  IMAD.X R17, R15, 0x1, R9, P3 ;  /* 0x000000010f117824 */ /* 0x000fe200018e0609 */
[----:B------:R-:W-:Y:S01]  /*0ea0*/  IADD3.X R19, PT, PT, R13, R9, RZ, P4, !PT ;  /* 0x000000090d137210 */ /* 0x000fe200027fe4ff */
[----:B------:R-:W-:Y:S01]  /*0eb0*/  VIADD R9, R26, 0x1 ;  /* 0x000000011a097836 */ /* 0x000fe20000000000 */
[----:B------:R-:W-:Y:S02]  /*0ec0*/  ISETP.NE.AND P3, PT, R7, 0x2, PT ;  /* 0x000000020700780c */ /* 0x000fe40003f65270 */
[----:B--2---:R3:W-:Y:S04]  /*0ed0*/  STG.E desc[UR6][R16.64+0x4], R11 ;  /* 0x0000040b10007986 */ /* 0x0047e8000c101906 */
[----:B------:R3:W-:Y:S07]  /*0ee0*/  STG.E desc[UR6][R18.64+0x4], R9 ;  /* 0x0000040912007986 */ /* 0x0007ee000c101906 */
[----:B------:R-:W-:Y:S05]  /*0ef0*/  @!P3 BRA `(.L_x_4) ;  /* 0x000000000010b947 */ /* 0x000fea0003800000 */
[----:B------:R-:W2:Y:S01]  /*0f00*/  LDG.E R21, desc[UR6][R20.64+0x8] ;  /* 0x0000080614157981 */ /* 0x000ea2000c1e1900 */
[----:B---3--:R-:W-:-:S03]  /*0f10*/  VIADD R9, R26, 0x2 ;  /* 0x000000021a097836 */ /* 0x008fc60000000000 */
[----:B--2---:R4:W-:Y:S04]  /*0f20*/  STG.E desc[UR6][R16.64+0x8], R21 ;  /* 0x0000081510007986 */ /* 0x0049e8000c101906 */
[----:B------:R4:W-:Y:S02]  /*0f30*/  STG.E desc[UR6][R18.64+0x8], R9 ;  /* 0x0000080912007986 */ /* 0x0009e4000c101906 */
.L_x_4:
[----:B------:R-:W-:Y:S05]  /*0f40*/  @!P2 BRA `(.L_x_7) ;  /* 0xfffffff000a0a947 */ /* 0x000fea000383ffff */
.L_x_1:
[----:B------:R-:W-:Y:S05]  /*0f50*/  BSYNC.RECONVERGENT B0 ;  /* 0x0000000000007941 */ /* 0x000fea0003800200 */
.L_x_0:
[----:B------:R-:W5:Y:S02]  /*0f60*/  LDC R2, c[0x0][0x38c] ;  /* 0x0000e300ff027b82 */ /* 0x000f640000000800 */
[----:B-----5:R-:W-:-:S04]  /*0f70*/  ISETP.GE.AND P0, PT, R2, 0x1, PT ;  /* 0x000000010200780c */ /* 0x020fc80003f06270 */
[----:B------:R-:W-:-:S13]  /*0f80*/  ISETP.GE.OR P0, PT, R0, R3, !P0 ;  /* 0x000000030000720c */ /* 0x000fda0004706670 */
[----:B------:R-:W-:Y:S05]  /*0f90*/  @P0 EXIT ;  /* 0x000000000000094d */ /* 0x000fea0003800000 */
[----:B------:R-:W0:Y:S02]  /*0fa0*/  LDCU.U16 UR4, c[0x0][0x384] ;  /* 0x00007080ff0477ac */ /* 0x000e240008000400 */
.L_x_14:
[----:B------:R-:W5:Y:S01]  /*0fb0*/  LDCU UR8, c[0x0][0x384] ;  /* 0x00007080ff0877ac */ /* 0x000f620008000800 */
[----:B------:R-:W-:Y:S01]  /*0fc0*/  IMAD.MOV.U32 R2, RZ, RZ, RZ ;  /* 0x000000ffff027224 */ /* 0x000fe200078e00ff */
[----:B------:R-:W-:Y:S02]  /*0fd0*/  PRMT R4, RZ, 0x7610, R4 ;  /* 0x00007610ff047816 */ /* 0x000fe40000000004 */
[----:B------:R-:W-:Y:S01]  /*0fe0*/  PRMT R5, RZ, 0x7610, R5 ;  /* 0x00007610ff057816 */ /* 0x000fe20000000005 */
[----:B-----5:R-:W-:-:S04]  /*0ff0*/  IMAD R3, R0, UR8, RZ ;  /* 0x0000000800037c24 */ /* 0x020fc8000f8e02ff */
[----:B0-23--:R-:W-:-:S07]  /*1000*/  IMAD.WIDE R10, R3, 0x4, R14 ;  /* 0x00000004030a7825 */ /* 0x00dfce00078e020e */
.L_x_13:
[----:B-1--4-:R-:W0:Y:S01]  /*1010*/  LDC R17, c[0x0][0x384] ;  /* 0x0000e100ff117b82 */ /* 0x012e220000000800 */
[----:B------:R-:W-:Y:S01]  /*1020*/  IADD3 R6, PT, PT, R2, 0x1, RZ ;  /* 0x0000000102067810 */ /* 0x000fe20007ffe0ff */
[----:B------:R-:W-:-:S03]  /*1030*/  IMAD.MOV.U32 R9, RZ, RZ, R2 ;  /* 0x000000ffff097224 */ /* 0x000fc600078e0002 */
[----:B0-----:R-:W-:-:S13]  /*1040*/  ISETP.GE.AND P0, PT, R6, R17, PT ;  /* 0x000000110600720c */ /* 0x001fda0003f06270 */
[----:B------:R-:W-:Y:S05]  /*1050*/  @P0 BRA `(.L_x_8) ;  /* 0x0000000c00240947 */ /* 0x000fea0003800000 */
[--C-:B------:R-:W-:Y:S02]  /*1060*/  IADD3 R7, PT, PT, -R2, -0x2, R17.reuse ;  /* 0xfffffffe02077810 */ /* 0x100fe40007ffe111 */
[-C--:B------:R-:W-:Y:S02]  /*1070*/  LOP3.LUT R8, RZ, R2.reuse, RZ, 0x33, !PT ;  /* 0x00000002ff087212 */ /* 0x080fe400078e33ff */
[----:B------:R-:W-:Y:S01]  /*1080*/  ISETP.GE.U32.AND P0, PT, R7, 0xf, PT ;  /* 0x0000000f0700780c */ /* 0x000fe20003f06070 */
[----:B------:R-:W-:Y:S01]  /*1090*/  IMAD.MOV.U32 R7, RZ, RZ, R6 ;  /* 0x000000ffff077224 */ /* 0x000fe200078e0006 */
[----:B------:R-:W-:Y:S01]  /*10a0*/  MOV R9, R2 ;  /* 0x0000000200097202 */ /* 0x000fe20000000f00 */
[----:B------:R-:W-:-:S10]  /*10b0*/  IMAD.IADD R8, R8, 0x1, R17 ;  /* 0x0000000108087824 */ /* 0x000fd400078e0211 */
[----:B------:R-:W-:Y:S05]  /*10c0*/  @!P0 BRA `(.L_x_9) ;  /* 0x00000004006c8947 */ /* 0x000fea0003800000 */
[----:B------:R-:W-:Y:S01]  /*10d0*/  LOP3.LUT R7, R8, 0xfffffff0, RZ, 0xc0, !PT ;  /* 0xfffffff008077812 */ /* 0x000fe200078ec0ff */
[--C-:B------:R-:W-:Y:S02]  /*10e0*/  IMAD.MOV.U32 R24, RZ, RZ, R2.reuse ;  /* 0x000000ffff187224 */ /* 0x100fe400078e0002 */
[----:B------:R-:W-:Y:S02]  /*10f0*/  IMAD.MOV.U32 R9, RZ, RZ, R2 ;  /* 0x000000ffff097224 */ /* 0x000fe400078e0002 */
[----:B------:R-:W-:-:S07]  /*1100*/  IMAD.MOV R7, RZ, RZ, -R7 ;  /* 0x000000ffff077224 */ /* 0x000fce00078e0a07 */
.L_x_10:
[----:B------:R-:W-:Y:S01]  /*1110*/  IADD3 R18, PT, PT, R24, 0x1, RZ ;  /* 0x0000000118127810 */ /* 0x000fe20007ffe0ff */
[----:B------:R-:W-:-:S04]  /*1120*/  IMAD.WIDE R20, R9, 0x4, R10 ;  /* 0x0000000409147825 */ /* 0x000fc800078e020a */
[----:B------:R-:W-:Y:S02]  /*1130*/  IMAD.WIDE.U32 R16, R18, 0x4, R10 ;  /* 0x0000000412107825 */ /* 0x000fe400078e000a */
[----:B------:R-:W2:Y:S04]  /*1140*/  LDG.E R20, desc[UR6][R20.64] ;  /* 0x0000000614147981 */ /* 0x000ea8000c1e1900 */
[----:B------:R-:W2:Y:S04]  /*1150*/  LDG.E R19, desc[UR6][R16.64] ;  /* 0x0000000610137981 */ /* 0x000ea8000c1e1900 */
[----:B------:R-:W3:Y:S01]  /*1160*/  LDG.E R25, desc[UR6][R16.64+0x8] ;  /* 0x0000080610197981 */ /* 0x000ee2000c1e1900 */
[----:B--2---:R-:W-:-:S04]  /*1170*/  FSETP.GEU.AND P0, PT, R19, R20, PT ;  /* 0x000000141300720b */ /* 0x004fc80003f0e000 */
[----:B------:R-:W-:Y:S02]  /*1180*/  SEL R9, R18, R9, !P0 ;  /* 0x0000000912097207 */ /* 0x000fe40004000000 */
[----:B------:R-:W2:Y:S03]  /*1190*/  LDG.E R18, desc[UR6][R16.64+0x4] ;  /* 0x0000040610127981 */ /* 0x000ea6000c1e1900 */
[----:B------:R-:W-:-:S06]  /*11a0*/  IMAD.WIDE R22, R9, 0x4, R10 ;  /* 0x0000000409167825 */ /* 0x000fcc00078e020a */
[----:B------:R-:W2:Y:S02]  /*11b0*/  LDG.E R23, desc[UR6][R22.64] ;  /* 0x0000000616177981 */ /* 0x000ea4000c1e1900 */
[----:B--2---:R-:W-:-:S13]  /*11c0*/  FSETP.GEU.AND P0, PT, R18, R23, PT ;  /* 0x000000171200720b */ /* 0x004fda0003f0e000 */
[----:B------:R-:W-:-:S04]  /*11d0*/  @!P0 VIADD R9, R24, 0x2 ;  /* 0x0000000218098836 */ /* 0x000fc80000000000 */
[----:B------:R-:W-:-:S06]  /*11e0*/  IMAD.WIDE R18, R9, 0x4, R10 ;  /* 0x0000000409127825 */ /* 0x000fcc00078e020a */
[----:B------:R-:W3:Y:S02]  /*11f0*/  LDG.E R18, desc[UR6][R18.64] ;  /* 0x0000000612127981 */ /* 0x000ee4000c1e1900 */
[----:B---3--:R-:W-:Y:S02]  /*1200*/  FSETP.GEU.AND P0, PT, R25, R18, PT ;  /* 0x000000121900720b */ /* 0x008fe40003f0e000 */
[----:B------:R-:W2:Y:S11]  /*1210*/  LDG.E R25, desc[UR6][R16.64+0xc] ;  /* 0x00000c0610197981 */ /* 0x000eb6000c1e1900 */
[----:B------:R-:W-:-:S04]  /*1220*/  @!P0 VIADD R9, R24, 0x3 ;  /* 0x0000000318098836 */ /* 0x000fc80000000000 */
[----:B------:R-:W-:-:S06]  /*1230*/  IMAD.WIDE R20, R9, 0x4, R10 ;  /* 0x0000000409147825 */ /* 0x000fcc00078e020a */
[----:B------:R-:W2:Y:S02]  /*1240*/  LDG.E R20, desc[UR6][R20.64] ;  /* 0x0000000614147981 */ /* 0x000ea4000c1e1900 */
[----:B--2---:R-:W-:Y:S02]  /*1250*/  FSETP.GEU.AND P0, PT, R25, R20, PT ;  /* 0x000000141900720b */ /* 0x004fe40003f0e000 */
[----:B------:R-:W2:Y:S11]  /*1260*/  LDG.E R25, desc[UR6][R16.64+0x10] ;  /* 0x0000100610197981 */ /* 0x000eb6000c1e1900 */
[----:B------:R-:W-:-:S04]  /*1270*/  @!P0 VIADD R9, R24, 0x4 ;  /* 0x0000000418098836 */ /* 0x000fc80000000000 */
[----:B------:R-:W-:-:S06]  /*1280*/  IMAD.WIDE R22, R9, 0x4, R10 ;  /* 0x0000000409167825 */ /* 0x000fcc00078e020a */
[----:B------:R-:W2:Y:S02]  /*1290*/  LDG.E R22, desc[UR6][R22.64] ;  /* 0x0000000616167981 */ /* 0x000ea4000c1e1900 */
[----:B--2---:R-:W-:Y:S02]  /*12a0*/  FSETP.GEU.AND P0, PT, R25, R22, PT ;  /* 0x000000161900720b */ /* 0x004fe40003f0e000 */
[----:B------:R-:W2:Y:S11]  /*12b0*/  LDG.E R25, desc[UR6][R16.64+0x14] ;  /* 0x0000140610197981 */ /* 0x000eb6000c1e1900 */
[----:B------:R-:W-:-:S05]  /*12c0*/  @!P0 IADD3 R9, PT, PT, R24, 0x5, RZ ;  /* 0x0000000518098810 */ /* 0x000fca0007ffe0ff */
        /* <DEDUP_REMOVED lines=51> */
[----:B------:R-:W2:Y:S01]  /*1600*/  LDG.E R20, desc[UR6][R20.64] ;  /* 0x0000000614147981 */ /* 0x000ea2000c1e1900 */
[----:B------:R-:W-:-:S05]  /*1610*/  VIADD R7, R7, 0x10 ;  /* 0x0000001007077836 */ /* 0x000fca0000000000 */
[----:B------:R-:W-:Y:S02]  /*1620*/  ISETP.NE.AND P1, PT, R7, RZ, PT ;  /* 0x000000ff0700720c */ /* 0x000fe40003f25270 */
[----:B------:R-:W-:Y:S02]  /*1630*/  IADD3 R24, PT, PT, R24, 0x10, RZ ;  /* 0x0000001018187810 */ /* 0x000fe40007ffe0ff */
[----:B--2---:R-:W-:-:S04]  /*1640*/  FSETP.GEU.AND P0, PT, R25, R20, PT ;  /* 0x000000141900720b */ /* 0x004fc80003f0e000 */
[----:B------:R-:W-:-:S05]  /*1650*/  SEL R9, R24, R9, !P0 ;  /* 0x0000000918097207 */ /* 0x000fca0004000000 */
[----:B------:R-:W-:Y:S05]  /*1660*/  @P1 BRA `(.L_x_10) ;  /* 0xfffffff800a81947 */ /* 0x000fea000383ffff */
[----:B------:R-:W-:-:S07]  /*1670*/  VIADD R7, R24, 0x1 ;  /* 0x0000000118077836 */ /* 0x000fce0000000000 */
.L_x_9:
[----:B------:R-:W-:-:S13]  /*1680*/  LOP3.LUT P0, RZ, R8, 0xf, RZ, 0xc0, !PT ;  /* 0x0000000f08ff7812 */ /* 0x000fda000780c0ff */
[----:B------:R-:W-:Y:S05]  /*1690*/  @!P0 BRA `(.L_x_8) ;  /* 0x0000000400948947 */ /* 0x000fea0003800000 */
[----:B------:R-:W-:-:S05]  /*16a0*/  LOP3.LUT R8, RZ, R5, RZ, 0x33, !PT ;  /* 0x00000005ff087212 */ /* 0x000fca00078e33ff */
[----:B------:R-:W-:-:S05]  /*16b0*/  VIADD R8, R8, UR4 ;  /* 0x0000000408087c36 */ /* 0x000fca0008000000 */
[----:B------:R-:W-:-:S04]  /*16c0*/  LOP3.LUT R8, R8, 0xf, RZ, 0xc0, !PT ;  /* 0x0000000f08087812 */ /* 0x000fc800078ec0ff */
[C---:B------:R-:W-:Y:S01]  /*16d0*/  LOP3.LUT P0, RZ, R8.reuse, 0x7, RZ, 0xc0, !PT ;  /* 0x0000000708ff7812 */ /* 0x040fe2000780c0ff */
[----:B------:R-:W-:-:S05]  /*16e0*/  VIADD R16, R8, 0xffffffff ;  /* 0xffffffff08107836 */ /* 0x000fca0000000000 */
[----:B------:R-:W-:-:S13]  /*16f0*/  ISETP.GE.U32.AND P1, PT, R16, 0x7, PT ;  /* 0x000000071000780c */ /* 0x000fda0003f26070 */
[----:B------:R-:W-:Y:S05]  /*1700*/  @!P1 BRA `(.L_x_11) ;  /* 0x0000000000a89947 */ /* 0x000fea0003800000 */
[----:B------:R-:W-:-:S04]  /*1710*/  IMAD.WIDE R18, R9, 0x4, R10 ;  /* 0x0000000409127825 */ /* 0x000fc800078e020a */
[C---:B------:R-:W-:Y:S02]  /*1720*/  IMAD.WIDE.U32 R16, R7.reuse, 0x4, R10 ;  /* 0x0000000407107825 */ /* 0x040fe400078e000a */
[----:B------:R-:W2:Y:S04]  /*1730*/  LDG.E R19, desc[UR6][R18.64] ;  /* 0x0000000612137981 */ /* 0x000ea8000c1e1900 */
[----:B------:R-:W2:Y:S02]  /*1740*/  LDG.E R8, desc[UR6][R16.64] ;  /* 0x0000000610087981 */ /* 0x000ea4000c1e1900 */
[----:B--2---:R-:W-:Y:S02]  /*1750*/  FSETP.GEU.AND P1, PT, R8, R19, PT ;  /* 0x000000130800720b */ /* 0x004fe40003f2e000 */
[----:B------:R-:W2:Y:S02]  /*1760*/  LDG.E R8, desc[UR6][R16.64+0x4] ;  /* 0x0000040610087981 */ /* 0x000ea4000c1e1900 */
[----:B------:R-:W-:-:S05]  /*1770*/  SEL R9, R7, R9, !P1 ;  /* 0x0000000907097207 */ /* 0x000fca0004800000 */
        /* <DEDUP_REMOVED lines=32> */
[----:B--2---:R-:W-:-:S13]  /*1980*/  FSETP.GEU.AND P1, PT, R8, R21, PT ;  /* 0x000000150800720b */ /* 0x004fda0003f2e000 */
[C---:B------:R-:W-:Y:S02]  /*1990*/  @!P1 VIADD R9, R7.reuse, 0x7 ;  /* 0x0000000707099836 */ /* 0x040fe40000000000 */
[----:B------:R-:W-:-:S07]  /*19a0*/  VIADD R7, R7, 0x8 ;  /* 0x0000000807077836 */ /* 0x000fce0000000000 */
.L_x_11:
[----:B------:R-:W-:Y:S05]  /*19b0*/  @!P0 BRA `(.L_x_8) ;  /* 0x0000000000cc8947 */ /* 0x000fea0003800000 */
[----:B------:R-:W-:-:S04]  /*19c0*/  LOP3.LUT R8, RZ, R4, RZ, 0x33, !PT ;  /* 0x00000004ff087212 */ /* 0x000fc800078e33ff */
[----:B------:R-:W-:-:S04]  /*19d0*/  IADD3 R8, PT, PT, R8, UR4, RZ ;  /* 0x0000000408087c10 */ /* 0x000fc8000fffe0ff */
[----:B------:R-:W-:-:S04]  /*19e0*/  LOP3.LUT R8, R8, 0xffff, RZ, 0xc0, !PT ;  /* 0x0000ffff08087812 */ /* 0x000fc800078ec0ff */
[C---:B------:R-:W-:Y:S02]  /*19f0*/  LOP3.LUT R16, R8.reuse, 0x7, RZ, 0xc0, !PT ;  /* 0x0000000708107812 */ /* 0x040fe400078ec0ff */
[----:B------:R-:W-:-:S03]  /*1a00*/  LOP3.LUT R8, R8, 0x3, RZ, 0xc0, !PT ;  /* 0x0000000308087812 */ /* 0x000fc600078ec0ff */
[----:B------:R-:W-:Y:S01]  /*1a10*/  VIADD R16, R16, 0xffffffff ;  /* 0xffffffff10107836 */ /* 0x000fe20000000000 */
[----:B------:R-:W-:-:S04]  /*1a20*/  ISETP.NE.AND P1, PT, R8, RZ, PT ;  /* 0x000000ff0800720c */ /* 0x000fc80003f25270 */
[----:B------:R-:W-:-:S13]  /*1a30*/  ISETP.GE.U32.AND P0, PT, R16, 0x3, PT ;  /* 0x000000031000780c */ /* 0x000fda0003f06070 */
[----:B------:R-:W-:Y:S05]  /*1a40*/  @!P0 BRA `(.L_x_12) ;  /* 0x0000000000588947 */ /* 0x000fea0003800000 */
[----:B------:R-:W-:-:S04]  /*1a50*/  IMAD.WIDE R22, R9, 0x4, R10 ;  /* 0x0000000409167825 */ /* 0x000fc800078e020a */
[----:B------:R-:W-:Y:S02]  /*1a60*/  IMAD.WIDE.U32 R16, R7, 0x4, R10 ;  /* 0x0000000407107825 */ /* 0x000fe400078e000a */
[----:B------:R-:W2:Y:S04]  /*1a70*/  LDG.E R23, desc[UR6][R22.64] ;  /* 0x0000000616177981 */ /* 0x000ea8000c1e1900 */
[----:B------:R-:W2:Y:S04]  /*1a80*/  LDG.E R18, desc[UR6][R16.64] ;  /* 0x0000000610127981 */ /* 0x000ea8000c1e1900 */
[----:B------:R-:W3:Y:S04]  /*1a90*/  LDG.E R20, desc[UR6][R16.64+0x4] ;  /* 0x0000040610147981 */ /* 0x000ee8000c1e1900 */
[----:B------:R-:W4:Y:S01]  /*1aa0*/  LDG.E R24, desc[UR6][R16.64+0x8] ;  /* 0x0000080610187981 */ /* 0x000f22000c1e1900 */
[----:B--2---:R-:W-:-:S04]  /*1ab0*/  FSETP.GEU.AND P0, PT, R18, R23, PT ;  /* 0x000000171200720b */ /* 0x004fc80003f0e000 */
[----:B------:R-:W-:-:S05]  /*1ac0*/  SEL R9, R7, R9, !P0 ;  /* 0x0000000907097207 */ /* 0x000fca0004000000 */
[----:B------:R-:W-:-:S06]  /*1ad0*/  IMAD.WIDE R18, R9, 0x4, R10 ;  /* 0x0000000409127825 */ /* 0x000fcc00078e020a */
[----:B------:R-:W3:Y:S02]  /*1ae0*/  LDG.E R19, desc[UR6][R18.64] ;  /* 0x0000000612137981 */ /* 0x000ee4000c1e1900 */
[----:B---3--:R-:W-:-:S13]  /*1af0*/  FSETP.GEU.AND P0, PT, R20, R19, PT ;  /* 0x000000131400720b */ /* 0x008fda0003f0e000 */
[----:B------:R-:W-:-:S04]  /*1b00*/  @!P0 VIADD R9, R7, 0x1 ;  /* 0x0000000107098836 */ /* 0x000fc80000000000 */
[----:B------:R-:W-:-:S06]  /*1b10*/  IMAD.WIDE R20, R9, 0x4, R10 ;  /* 0x0000000409147825 */ /* 0x000fcc00078e020a */
[----:B------:R-:W4:Y:S02]  /*1b20*/  LDG.E R21, desc[UR6][R20.64] ;  /* 0x0000000614157981 */ /* 0x000f24000c1e1900 */
[----:B----4-:R-:W-:Y:S02]  /*1b30*/  FSETP.GEU.AND P0, PT, R24, R21, PT ;  /* 0x000000151800720b */ /* 0x010fe40003f0e000 */
[----:B------:R-:W2:Y:S11]  /*1b40*/  LDG.E R24, desc[UR6][R16.64+0xc] ;  /* 0x00000c0610187981 */ /* 0x000eb6000c1e1900 */
[----:B------:R-:W-:-:S05]  /*1b50*/  @!P0 IADD3 R9, PT, PT, R7, 0x2, RZ ;  /* 0x0000000207098810 */ /* 0x000fca0007ffe0ff */
[----:B------:R-:W-:-:S06]  /*1b60*/  IMAD.WIDE R22, R9, 0x4, R10 ;  /* 0x0000000409167825 */ /* 0x000fcc00078e020a */
[----:B------:R-:W2:Y:S02]  /*1b70*/  LDG.E R23, desc[UR6][R22.64] ;  /* 0x0000000616177981 */ /* 0x000ea4000c1e1900 */
[----:B--2---:R-:W-:-:S13]  /*1b80*/  FSETP.GEU.AND P0, PT, R24, R23, PT ;  /* 0x000000171800720b */ /* 0x004fda0003f0e000 */
[C---:B------:R-:W-:Y:S02]  /*1b90*/  @!P0 VIADD R9, R7.reuse, 0x3 ;  /* 0x0000000307098836 */ /* 0x040fe40000000000 */
[----:B------:R-:W-:-:S07]  /*1ba0*/  VIADD R7, R7, 0x4 ;  /* 0x0000000407077836 */ /* 0x000fce0000000000 */
.L_x_12:
[----:B------:R-:W-:Y:S05]  /*1bb0*/  @!P1 BRA `(.L_x_8) ;  /* 0x00000000004c9947 */ /* 0x000fea0003800000 */
[----:B------:R-:W-:-:S04]  /*1bc0*/  IMAD.WIDE R18, R9, 0x4, R10 ;  /* 0x0000000409127825 */ /* 0x000fc800078e020a */
[----:B------:R-:W-:Y:S02]  /*1bd0*/  IMAD.WIDE.U32 R16, R7, 0x4, R10 ;  /* 0x0000000407107825 */ /* 0x000fe400078e000a */
[----:B------:R-:W2:Y:S04]  /*1be0*/  LDG.E R19, desc[UR6][R18.64] ;  /* 0x0000000612137981 */ /* 0x000ea8000c1e1900 */
[----:B------:R-:W2:Y:S01]  /*1bf0*/  LDG.E R20, desc[UR6][R16.64] ;  /* 0x0000000610147981 */ /* 0x000ea2000c1e1900 */
[----:B------:R-:W-:Y:S02]  /*1c00*/  ISETP.NE.AND P1, PT, R8, 0x1, PT ;  /* 0x000000010800780c */ /* 0x000fe40003f25270 */
[----:B--2---:R-:W-:-:S04]  /*1c10*/  FSETP.GEU.AND P0, PT, R20, R19, PT ;  /* 0x000000131400720b */ /* 0x004fc80003f0e000 */
[----:B------:R-:W-:-:S07]  /*1c20*/  SEL R9, R7, R9, !P0 ;  /* 0x0000000907097207 */ /* 0x000fce0004000000 */
[----:B------:R-:W-:Y:S05]  /*1c30*/  @!P1 BRA `(.L_x_8) ;  /* 0x00000000002c9947 */ /* 0x000fea0003800000 */
[----:B------:R-:W-:Y:S01]  /*1c40*/  IMAD.WIDE R18, R9, 0x4, R10 ;  /* 0x0000000409127825 */ /* 0x000fe200078e020a */
[----:B------:R-:W2:Y:S05]  /*1c50*/  LDG.E R20, desc[UR6][R16.64+0x4] ;  /* 0x0000040610147981 */ /* 0x000eaa000c1e1900 */
[----:B------:R-:W2:Y:S01]  /*1c60*/  LDG.E R19, desc[UR6][R18.64] ;  /* 0x0000000612137981 */ /* 0x000ea2000c1e1900 */
[----:B------:R-:W-:-:S13]  /*1c70*/  ISETP.NE.AND P1, PT, R8, 0x2, PT ;  /* 0x000000020800780c */ /* 0x000fda0003f25270 */
[----:B------:R-:W3:Y:S01]  /*1c80*/  @P1 LDG.E R8, desc[UR6][R16.64+0x8] ;  /* 0x0000080610081981 */ /* 0x000ee2000c1e1900 */
[----:B--2---:R-:W-:-:S13]  /*1c90*/  FSETP.GEU.AND P0, PT, R20, R19, PT ;  /* 0x000000131400720b */ /* 0x004fda0003f0e000 */
[----:B------:R-:W-:-:S05]  /*1ca0*/  @!P0 IADD3 R9, PT, PT, R7, 0x1, RZ ;  /* 0x0000000107098810 */ /* 0x000fca0007ffe0ff */
[----:B------:R-:W-:-:S06]  /*1cb0*/  @P1 IMAD.WIDE R20, R9, 0x4, R10 ;  /* 0x0000000409141825 */ /* 0x000fcc00078e020a */
[----:B------:R-:W3:Y:S02]  /*1cc0*/  @P1 LDG.E R21, desc[UR6][R20.64] ;  /* 0x0000000614151981 */ /* 0x000ee4000c1e1900 */
[----:B---3--:R-:W-:-:S13]  /*1cd0*/  FSETP.GEU.OR P0, PT, R8, R21, !P1 ;  /* 0x000000150800720b */ /* 0x008fda0004f0e400 */
[----:B------:R-:W-:-:S07]  /*1ce0*/  @!P0 VIADD R9, R7, 0x2 ;  /* 0x0000000207098836 */ /* 0x000fce0000000000 */
.L_x_8:
[----:B------:R-:W-:Y:S01]  /*1cf0*/  ISETP.NE.AND P0, PT, R9, R2, PT ;  /* 0x000000020900720c */ /* 0x000fe20003f05270 */
[----:B------:R-:W0:-:S12]  /*1d00*/  LDCU UR8, c[0x0][0x38c] ;  /* 0x00007180ff0877ac */ /* 0x000e180008000800 */
[----:B------:R-:W-:-:S04]  /*1d10*/  @P0 IMAD.WIDE.U32 R18, R2, 0x4, R10 ;  /* 0x0000000402120825 */ /* 0x000fc800078e000a */
[----:B------:R-:W-:Y:S01]  /*1d20*/  @P0 IMAD.WIDE R16, R9, 0x4, R10 ;  /* 0x0000000409100825 */ /* 0x000fe200078e020a */
[----:B------:R-:W2:Y:S04]  /*1d30*/  @P0 LDG.E R23, desc[UR6][R18.64] ;  /* 0x0000000612170981 */ /* 0x000ea8000c1e1900 */
[----:B------:R-:W3:Y:S01]  /*1d40*/  @P0 LDG.E R7, desc[UR6][R16.64] ;  /* 0x0000000610070981 */ /* 0x000ee2000c1e1900 */
[C---:B------:R-:W-:Y:S01]  /*1d50*/  @P0 IMAD.IADD R25, R3.reuse, 0x1, R2 ;  /* 0x0000000103190824 */ /* 0x040fe200078e0202 */
[----:B------:R-:W-:-:S03]  /*1d60*/  @P0 IADD3 R21, PT, PT, R3, R9, RZ ;  /* 0x0000000903150210 */ /* 0x000fc60007ffe0ff */
[----:B------:R-:W-:-:S04]  /*1d70*/  @P0 IMAD.WIDE R8, R25, 0x4, R12 ;  /* 0x0000000419080825 */ /* 0x000fc800078e020c */
[----:B------:R-:W-:Y:S01]  /*1d80*/  @P0 IMAD.WIDE R20, R21, 0x4, R12 ;  /* 0x0000000415140825 */ /* 0x000fe200078e020c */
[----:B--2---:R2:W-:Y:S04]  /*1d90*/  @P0 STG.E desc[UR6][R16.64], R23 ;  /* 0x0000001710000986 */ /* 0x0045e8000c101906 */
[----:B---3--:R2:W-:Y:S04]  /*1da0*/  @P0 STG.E desc[UR6][R18.64], R7 ;  /* 0x0000000712000986 */ /* 0x0085e8000c101906 */
[----:B------:R-:W3:Y:S04]  /*1db0*/  @P0 LDG.E R27, desc[UR6][R8.64] ;  /* 0x00000006081b0981 */ /* 0x000ee8000c1e1900 */
[----:B------:R-:W4:Y:S01]  /*1dc0*/  @P0 LDG.E R25, desc[UR6][R20.64] ;  /* 0x0000000614190981 */ /* 0x000f22000c1e1900 */
[----:B------:R-:W-:Y:S01]  /*1dd0*/  VIADD R5, R5, 0x1 ;  /* 0x0000000105057836 */ /* 0x000fe20000000000 */
[----:B------:R-:W-:Y:S01]  /*1de0*/  MOV R2, R6 ;  /* 0x0000000600027202 */ /* 0x000fe20000000f00 */
[----:B------:R-:W-:Y:S01]  /*1df0*/  VIADD R4, R4, 0x1 ;  /* 0x0000000104047836 */ /* 0x000fe20000000000 */
[----:B---3--:R2:W-:Y:S04]  /*1e00*/  @P0 STG.E desc[UR6][R20.64], R27 ;  /* 0x0000001b14000986 */ /* 0x0085e8000c101906 */
[----:B----4-:R2:W-:Y:S01]  /*1e10*/  @P0 STG.E desc[UR6][R8.64], R25 ;  /* 0x0000001908000986 */ /* 0x0105e2000c101906 */
[----:B0-----:R-:W-:-:S13]  /*1e20*/  ISETP.NE.AND P0, PT, R6, UR8, PT ;  /* 0x0000000806007c0c */ /* 0x001fda000bf05270 */
[----:B--2---:R-:W-:Y:S05]  /*1e30*/  @P0 BRA `(.L_x_13) ;  /* 0xfffffff000740947 */ /* 0x004fea000383ffff */
[----:B------:R-:W0:Y:S01]  /*1e40*/  LDCU UR8, c[0x0][0x388] ;  /* 0x00007100ff0877ac */ /* 0x000e220008000800 */
[----:B------:R-:W-:-:S05]  /*1e50*/  VIADD R0, R0, UR5 ;  /* 0x0000000500007c36 */ /* 0x000fca0008000000 */
[----:B0-----:R-:W-:-:S13]  /*1e60*/  ISETP.GE.AND P0, PT, R0, UR8, PT ;  /* 0x0000000800007c0c */ /* 0x001fda000bf06270 */
[----:B------:R-:W-:Y:S05]  /*1e70*/  @!P0 BRA `(.L_x_14) ;  /* 0xfffffff0004c8947 */ /* 0x000fea000383ffff */
[----:B------:R-:W-:Y:S05]  /*1e80*/  EXIT ;  /* 0x000000000000794d */ /* 0x000fea0003800000 */
.L_x_15:
[----:B------:R-:W-:-:S00]  /*1e90*/  BRA `(.L_x_15) ;  /* 0xfffffffc00fc7947 */ /* 0x000fc0000383ffff */
[----:B------:R-:W-:-:S00]  /*1ea0*/  NOP ;  /* 0x0000000000007918 */ /* 0x000fc00000000000 */
        /* <DEDUP_REMOVED lines=13> */
.L_x_76:


//--------------------- .text._Z22group_maxpool_grad_gpuiiiiPKfPKiPf --------------------------
	.section	.text._Z22group_maxpool_grad_gpuiiiiPKfPKiPf,"ax",@progbits
	.align	128
        .global         _Z22group_maxpool_grad_gpuiiiiPKfPKiPf
        .type           _Z22group_maxpool_grad_gpuiiiiPKfPKiPf,@function
        .size           _Z22group_maxpool_grad_gpuiiiiPKfPKiPf,(.L_x_77 - _Z22group_maxpool_grad_gpuiiiiPKfPKiPf)
        .other          _Z22group_maxpool_grad_gpuiiiiPKfPKiPf,@"STO_CUDA_ENTRY STV_DEFAULT"
_Z22group_maxpool_grad_gpuiiiiPKfPKiPf:
.text._Z22group_maxpool_grad_gpuiiiiPKfPKiPf:
[----:B------:R-:W-:Y:S01]  /*0000*/  LDC R1, c[0x0][0x37c] ;  /* 0x0000df00ff017b82 */ /* 0x000fe20000000800 */
[----:B------:R-:W0:Y:S07]  /*0010*/  S2R R5, SR_TID.X ;  /* 0x0000000000057919 */ /* 0x000e2e0000002100 */
[----:B------:R-:W1:Y:S01]  /*0020*/  LDC.64 R6, c[0x0][0x388] ;  /* 0x0000e200ff067b82 */ /* 0x000e620000000a00 */
[----:B------:R-:W2:Y:S07]  /*0030*/  LDCU UR5, c[0x0][0x384] ;  /* 0x00007080ff0577ac */ /* 0x000eae0008000800 */
[----:B------:R-:W3:Y:S01]  /*0040*/  S2UR UR4, SR_CTAID.X ;  /* 0x00000000000479c3 */ /* 0x000ee20000002500 */
[----:B-1----:R-:W-:-:S04]  /*0050*/  ISETP.GE.AND P0, PT, R6, 0x1, PT ;  /* 0x000000010600780c */ /* 0x002fc80003f06270 */
[----:B0-----:R-:W-:Y:S01]  /*0060*/  ISETP.GE.OR P0, PT, R5, R7, !P0 ;  /* 0x000000070500720c */ /* 0x001fe20004706670 */
[----:B---3--:R-:W-:-:S04]  /*0070*/  IMAD R0, R6, UR4, RZ ;  /* 0x0000000406007c24 */ /* 0x008fc8000f8e02ff */
[----:B--2---:R-:W-:-:S08]  /*0080*/  IMAD R22, R0, UR5, RZ ;  /* 0x0000000500167c24 */ /* 0x004fd0000f8e02ff */
[----:B------:R-:W-:Y:S05]  /*0090*/  @P0 EXIT ;  /* 0x000000000000094d */ /* 0x000fea0003800000 */
[----:B------:R-:W-:Y:S01]  /*00a0*/  IMAD R9, R0, R7, RZ ;  /* 0x0000000700097224 */ /* 0x000fe200078e02ff */
[C---:B------:R-:W-:Y:S01]  /*00b0*/  LOP3.LUT R8, R6.reuse, 0x7, RZ, 0xc0, !PT ;  /* 0x0000000706087812 */ /* 0x040fe200078ec0ff */
[----:B------:R-:W0:Y:S01]  /*00c0*/  LDCU UR4, c[0x0][0x360] ;  /* 0x00006c00ff0477ac */ /* 0x000e220008000800 */
[C---:B------:R-:W-:Y:S02]  /*00d0*/  LOP3.LUT R7, R6.reuse, 0x3, RZ, 0xc0, !PT ;  /* 0x0000000306077812 */ /* 0x040fe400078ec0ff */
[----:B------:R-:W-:Y:S01]  /*00e0*/  LOP3.LUT R6, R6, 0x7ffffff8, RZ, 0xc0, !PT ;  /* 0x7ffffff806067812 */ /* 0x000fe200078ec0ff */
[----:B------:R-:W1:Y:S01]  /*00f0*/  LDCU.64 UR6, c[0x0][0x358] ;  /* 0x00006b00ff0677ac */ /* 0x000e620008000a00 */
[----:B------:R-:W-:Y:S02]  /*0100*/  SHF.R.S32.HI R4, RZ, 0x1f, R9 ;  /* 0x0000001fff047819 */ /* 0x000fe40000011409 */
[----:B------:R-:W-:Y:S01]  /*0110*/  SHF.R.S32.HI R3, RZ, 0x1f, R22 ;  /* 0x0000001fff037819 */ /* 0x000fe20000011416 */
[----:B------:R-:W-:-:S07]  /*0120*/  IMAD.MOV R2, RZ, RZ, -R6 ;  /* 0x000000ffff027224 */ /* 0x000fce00078e0a06 */
.L_x_21:
[----:B--2-4-:R-:W2:Y:S02]  /*0130*/  LDC.64 R10, c[0x0][0x388] ;  /* 0x0000e200ff0a7b82 */ /* 0x014ea40000000a00 */
[----:B--2---:R-:W-:Y:S01]  /*0140*/  ISETP.GE.U32.AND P1, PT, R10, 0x8, PT ;  /* 0x000000080a00780c */ /* 0x004fe20003f26070 */
[C---:B------:R-:W-:Y:S02]  /*0150*/  IMAD R0, R5.reuse, R10, RZ ;  /* 0x0000000a05007224 */ /* 0x040fe400078e02ff */
[----:B0-----:R-:W-:-:S05]  /*0160*/  VIADD R5, R5, UR4 ;  /* 0x0000000405057c36 */ /* 0x001fca0008000000 */
[----:B------:R-:W-:Y:S01]  /*0170*/  ISETP.GE.AND P0, PT, R5, R11, PT ;  /* 0x0000000b0500720c */ /* 0x000fe20003f06270 */
[----:B------:R-:W-:-:S04]  /*0180*/  IMAD.MOV.U32 R11, RZ, RZ, RZ ;  /* 0x000000ffff0b7224 */ /* 0x000fc800078e00ff */
[----:B---3--:R-:W-:Y:S08]  /*0190*/  @!P1 BRA `(.L_x_16) ;  /* 0x0000000400609947 */ /* 0x008ff00003800000 */
[----:B------:R-:W0:Y:S01]  /*01a0*/  LDC.64 R12, c[0x0][0x3a0] ;  /* 0x0000e800ff0c7b82 */ /* 0x000e220000000a00 */
[----:B------:R-:W2:Y:S01]  /*01b0*/  LDCU.128 UR8, c[0x0][0x390] ;  /* 0x00007200ff0877ac */ /* 0x000ea20008000c00 */
[----:B------:R-:W-:Y:S01]  /*01c0*/  IADD3 R17, P1, PT, R9, R0, RZ ;  /* 0x0000000009117210 */ /* 0x000fe20007f3e0ff */
[C---:B------:R-:W-:Y:S01]  /*01d0*/  IMAD.SHL.U32 R26, R22.reuse, 0x4, RZ ;  /* 0x00000004161a7824 */ /* 0x040fe200078e00ff */
[----:B------:R-:W-:Y:S01]  /*01e0*/  SHF.L.U64.HI R27, R22, 0x2, R3 ;  /* 0x00000002161b7819 */ /* 0x000fe20000010203 */
[----:B------:R-:W-:Y:S02]  /*01f0*/  IMAD.MOV.U32 R25, RZ, RZ, RZ ;  /* 0x000000ffff197224 */ /* 0x000fe400078e00ff */
[----:B------:R-:W-:Y:S02]  /*0200*/  IMAD.SHL.U32 R16, R17, 0x4, RZ ;  /* 0x0000000411107824 */ /* 0x000fe400078e00ff */
[----:B------:R-:W-:Y:S02]  /*0210*/  IMAD.X R18, RZ, RZ, R4, P1 ;  /* 0x000000ffff127224 */ /* 0x000fe400008e0604 */
[----:B------:R-:W-:-:S03]  /*0220*/  IMAD.MOV.U32 R24, RZ, RZ, R2 ;  /* 0x000000ffff187224 */ /* 0x000fc600078e0002 */
[----:B------:R-:W-:Y:S02]  /*0230*/  SHF.L.U64.HI R17, R17, 0x2, R18 ;  /* 0x0000000211117819 */ /* 0x000fe40000010212 */
[C---:B--2---:R-:W-:Y:S02]  /*0240*/  IADD3 R14, P1, PT, R16.reuse, UR10, RZ ;  /* 0x0000000a100e7c10 */ /* 0x044fe4000ff3e0ff */
[----:B------:R-:W-:Y:S02]  /*0250*/  IADD3 R16, P3, PT, R16, UR8, RZ ;  /* 0x0000000810107c10 */ /* 0x000fe4000ff7e0ff */
[----:B0-----:R-:W-:Y:S02]  /*0260*/  IADD3 R11, P5, PT, R12, 0x1c, RZ ;  /* 0x0000001c0c0b7810 */ /* 0x001fe40007fbe0ff */
[----:B------:R-:W-:Y:S02]  /*0270*/  IADD3 R12, P2, PT, R14, 0x10, RZ ;  /* 0x000000100e0c7810 */ /* 0x000fe40007f5e0ff */
[----:B------:R-:W-:Y:S01]  /*0280*/  IADD3 R16, P4, PT, R16, 0x10, RZ ;  /* 0x0000001010107810 */ /* 0x000fe20007f9e0ff */
[----:B------:R-:W-:Y:S01]  /*0290*/  IMAD.X R23, RZ, RZ, R13, P5 ;  /* 0x000000ffff177224 */ /* 0x000fe200028e060d */
[----:B------:R-:W-:-:S02]  /*02a0*/  IADD3.X R13, PT, PT, RZ, UR11, R17, P2, P1 ;  /* 0x0000000bff0d7c10 */ /* 0x000fc400097e2411 */
[----:B------:R-:W-:-:S09]  /*02b0*/  IADD3.X R17, PT, PT, RZ, UR9, R17, P4, P3 ;  /* 0x00000009ff117c10 */ /* 0x000fd2000a7e6411 */
.L_x_17:
[----:B-1----:R-:W2:Y:S04]  /*02c0*/  LDG.E R14, desc[UR6][R12.64+-0x10] ;  /* 0xfffff0060c0e7981 */ /* 0x002ea8000c1e1900 */
[----:B------:R-:W3:Y:S01]  /*02d0*/  LDG.E R28, desc[UR6][R16.64+-0x10] ;  /* 0xfffff006101c7981 */ /* 0x000ee2000c1e1900 */
[----:B--2---:R-:W-:-:S05]  /*02e0*/  IMAD R14, R14, R10, R25 ;  /* 0x0000000a0e0e7224 */ /* 0x004fca00078e0219 */
[----:B------:R-:W-:-:S04]  /*02f0*/  IADD3 R18, P1, PT, R22, R14, RZ ;  /* 0x0000000e16127210 */ /* 0x000fc80007f3e0ff */
[----:B------:R-:W-:Y:S02]  /*0300*/  LEA.HI.X.SX32 R15, R14, R3, 0x1, P1 ;  /* 0x000000030e0f7211 */ /* 0x000fe400008f0eff */
[----:B------:R-:W-:-:S04]  /*0310*/  LEA R14, P1, R18, R11, 0x2 ;  /* 0x0000000b120e7211 */ /* 0x000fc800078210ff */
[----:B------:R-:W-:-:S05]  /*0320*/  LEA.HI.X R15, R18, R23, R15, 0x2, P1 ;  /* 0x00000017120f7211 */ /* 0x000fca00008f140f */
[----:B0--3--:R0:W-:Y:S04]  /*0330*/  REDG.E.ADD.F32.FTZ.RN.STRONG.GPU desc[UR6][R14.64+-0x1c], R28 ;  /* 0xffffe41c0e0079a6 */ /* 0x0091e8000c12f306 */
[----:B------:R-:W2:Y:S04]  /*0340*/  LDG.E R19, desc[UR6][R12.64+-0xc] ;  /* 0xfffff4060c137981 */ /* 0x000ea8000c1e1900 */
[----:B------:R-:W3:Y:S01]  /*0350*/  LDG.E R29, desc[UR6][R16.64+-0xc] ;  /* 0xfffff406101d7981 */ /* 0x000ee2000c1e1900 */
[----:B0-----:R-:W-:Y:S02]  /*0360*/  IMAD.MOV.U32 R14, RZ, RZ, R26 ;  /* 0x000000ffff0e7224 */ /* 0x001fe400078e001a */
[----:B------:R-:W-:-:S02]  /*0370*/  IMAD.MOV.U32 R15, RZ, RZ, R27 ;  /* 0x000000ffff0f7224 */ /* 0x000fc400078e001b */
[----:B--2---:R-:W-:-:S04]  /*0380*/  IMAD R19, R19, R10, RZ ;  /* 0x0000000a13137224 */ /* 0x004fc800078e02ff */
[----:B------:R-:W-:-:S03]  /*0390*/  IMAD.WIDE R18, R19, 0x4, R14 ;  /* 0x0000000413127825 */ /* 0x000fc600078e020e */
[----:B------:R-:W-:-:S05]  /*03a0*/  IADD3 R20, P1, PT, R18, R11, RZ ;  /* 0x0000000b12147210 */ /* 0x000fca0007f3e0ff */
[----:B------:R-:W-:-:S05]  /*03b0*/  IMAD.X R21, R19, 0x1, R23, P1 ;  /* 0x0000000113157824 */ /* 0x000fca00008e0617 */
[----:B---3--:R0:W-:Y:S04]  /*03c0*/  REDG.E.ADD.F32.FTZ.RN.STRONG.GPU desc[UR6][R20.64+-0x18], R29 ;  /* 0xffffe81d140079a6 */ /* 0x0081e8000c12f306 */
[----:B------:R-:W2:Y:S04]  /*03d0*/  LDG.E R19, desc[UR6][R12.64+-0x8] ;  /* 0xfffff8060c137981 */ /* 0x000ea8000c1e1900 */
[----:B------:R-:W3:Y:S01]  /*03e0*/  LDG.E R27, desc[UR6][R16.64+-0x8] ;  /* 0xfffff806101b7981 */ /* 0x000ee2000c1e1900 */
        /* <DEDUP_REMOVED lines=8> */
[----:B0-----:R-:W-:-:S03]  /*0470*/  IMAD.WIDE R20, R26, 0x4, R14 ;  /* 0x000000041a147825 */ /* 0x001fc600078e020e */
[----:B------:R-:W-:-:S05]  /*0480*/  IADD3 R20, P1, PT, R20, R11, RZ ;  /* 0x0000000b14147210 */ /* 0x000fca0007f3e0ff */
[----:B------:R-:W-:-:S05]  /*0490*/  IMAD.X R21, R21, 0x1, R23, P1 ;  /* 0x0000000115157824 */ /* 0x000fca00008e0617 */
[----:B---3--:R0:W-:Y:S04]  /*04a0*/  REDG.E.ADD.F32.FTZ.RN.STRONG.GPU desc[UR6][R20.64+-0x10], R28 ;  /* 0xfffff01c140079a6 */ /* 0x0081e8000c12f306 */
[----:B------:R-:W2:Y:S04]  /*04b0*/  LDG.E R29, desc[UR6][R12.64] ;  /* 0x000000060c1d7981 */ /* 0x000ea8000c1e1900 */
[----:B------:R-:W3:Y:S01]  /*04c0*/  LDG.E R26, desc[UR6][R16.64] ;  /* 0x00000006101a7981 */ /* 0x000ee2000c1e1900 */
[----:B--2---:R-:W-:-:S04]  /*04d0*/  IMAD R29, R29, R10, RZ ;  /* 0x0000000a1d1d7224 */ /* 0x004fc800078e02ff */
[----:B-1----:R-:W-:-:S03]  /*04e0*/  IMAD.WIDE R18, R29, 0x4, R14 ;  /* 0x000000041d127825 */ /* 0x002fc600078e020e */
        /* <DEDUP_REMOVED lines=9> */
[----:B---3--:R-:W-:Y:S04]  /*0580*/  REDG.E.ADD.F32.FTZ.RN.STRONG.GPU desc[UR6][R20.64+-0x8], R29 ;  /* 0xfffff81d140079a6 */ /* 0x008fe8000c12f306 */
[----:B------:R-:W2:Y:S04]  /*0590*/  LDG.E R27, desc[UR6][R12.64+0x8] ;  /* 0x000008060c1b7981 */ /* 0x000ea8000c1e1900 */
[----:B------:R-:W3:Y:S01]  /*05a0*/  LDG.E R28, desc[UR6][R16.64+0x8] ;  /* 0x00000806101c7981 */ /* 0x000ee2000c1e1900 */
[----:B--2---:R-:W-:-:S04]  /*05b0*/  IMAD R27, R27, R10, RZ ;  /* 0x0000000a1b1b7224 */ /* 0x004fc800078e02ff */
[----:B-1----:R-:W-:-:S03]  /*05c0*/  IMAD.WIDE R18, R27, 0x4, R14 ;  /* 0x000000041b127825 */ /* 0x002fc600078e020e */
[----:B------:R-:W-:-:S05]  /*05d0*/  IADD3 R18, P1, PT, R18, R11, RZ ;  /* 0x0000000b12127210 */ /* 0x000fca0007f3e0ff */
[----:B------:R-:W-:-:S05]  /*05e0*/  IMAD.X R19, R19, 0x1, R23, P1 ;  /* 0x0000000113137824 */ /* 0x000fca00008e0617 */
[----:B---3--:R0:W-:Y:S04]  /*05f0*/  REDG.E.ADD.F32.FTZ.RN.STRONG.GPU desc[UR6][R18.64+-0x4], R28 ;  /* 0xfffffc1c120079a6 */ /* 0x0081e8000c12f306 */
[----:B------:R1:W2:Y:S04]  /*0600*/  LDG.E R27, desc[UR6][R12.64+0xc] ;  /* 0x00000c060c1b7981 */ /* 0x0002a8000c1e1900 */
[----:B0-----:R0:W3:Y:S01]  /*0610*/  LDG.E R19, desc[UR6][R16.64+0xc] ;  /* 0x00000c0610137981 */ /* 0x0010e2000c1e1900 */
[----:B------:R-:W-:Y:S01]  /*0620*/  VIADD R24, R24, 0x8 ;  /* 0x0000000818187836 */ /* 0x000fe20000000000 */
[----:B------:R-:W-:-:S02]  /*0630*/  IADD3 R26, P2, PT, R14, 0x20, RZ ;  /* 0x000000200e1a7810 */ /* 0x000fc40007f5e0ff */
[----:B-1----:R-:W-:Y:S01]  /*0640*/  IADD3 R12, P3, PT, R12, 0x20, RZ ;  /* 0x000000200c0c7810 */ /* 0x002fe20007f7e0ff */
[----:B------:R-:W-:Y:S01]  /*0650*/  VIADD R25, R25, 0x8 ;  /* 0x0000000819197836 */ /* 0x000fe20000000000 */
[----:B0-----:R-:W-:-:S03]  /*0660*/  IADD3 R16, P4, PT, R16, 0x20, RZ ;  /* 0x0000002010107810 */ /* 0x001fc60007f9e0ff */
[----:B------:R-:W-:Y:S02]  /*0670*/  IMAD.X R13, RZ, RZ, R13, P3 ;  /* 0x000000ffff0d7224 */ /* 0x000fe400018e060d */
[----:B------:R-:W-:Y:S02]  /*0680*/  IMAD.X R17, RZ, RZ, R17, P4 ;  /* 0x000000ffff117224 */ /* 0x000fe400020e0611 */
[----:B--2---:R-:W-:-:S04]  /*0690*/  IMAD R27, R27, R10, RZ ;  /* 0x0000000a1b1b7224 */ /* 0x004fc800078e02ff */
[----:B------:R-:W-:-:S03]  /*06a0*/  IMAD.WIDE R20, R27, 0x4, R14 ;  /* 0x000000041b147825 */ /* 0x000fc600078e020e */
[----:B------:R-:W-:-:S05]  /*06b0*/  IADD3 R20, P1, PT, R20, R11, RZ ;  /* 0x0000000b14147210 */ /* 0x000fca0007f3e0ff */
[----:B------:R-:W-:Y:S01]  /*06c0*/  IMAD.X R21, R21, 0x1, R23, P1 ;  /* 0x0000000115157824 */ /* 0x000fe200008e0617 */
[----:B------:R-:W-:Y:S01]  /*06d0*/  ISETP.NE.AND P1, PT, R24, RZ, PT ;  /* 0x000000ff1800720c */ /* 0x000fe20003f25270 */
[----:B------:R-:W-:-:S03]  /*06e0*/  IMAD.X R27, RZ, RZ, R15, P2 ;  /* 0x000000ffff1b7224 */ /* 0x000fc600010e060f */
[----:B---3--:R0:W-:Y:S09]  /*06f0*/  REDG.E.ADD.F32.FTZ.RN.STRONG.GPU desc[UR6][R20.64], R19 ;  /* 0x00000013140079a6 */ /* 0x0081f2000c12f306 */
[----:B------:R-:W-:Y:S05]  /*0700*/  @P1 BRA `(.L_x_17) ;  /* 0xfffffff800ec1947 */ /* 0x000fea000383ffff */
[----:B------:R-:W-:-:S07]  /*0710*/  IMAD.MOV.U32 R11, RZ, RZ, R6 ;  /* 0x000000ffff0b7224 */ /* 0x000fce00078e0006 */
.L_x_16:
[----:B------:R-:W-:-:S13]  /*0720*/  ISETP.NE.AND P1, PT, R8, RZ, PT ;  /* 0x000000ff0800720c */ /* 0x000fda0003f25270 */
[----:B------:R-:W-:Y:S05]  /*0730*/  @!P1 BRA `(.L_x_18) ;  /* 0x0000000400e09947 */ /* 0x000fea0003800000 */
[----:B------:R-:W-:Y:S01]  /*0740*/  VIADD R12, R8, 0xffffffff ;  /* 0xffffffff080c7836 */ /* 0x000fe20000000000 */
[----:B------:R-:W-:-:S04]  /*0750*/  ISETP.NE.AND P1, PT, R7, RZ, PT ;  /* 0x000000ff0700720c */ /* 0x000fc80003f25270 */
[----:B------:R-:W-:-:S13]  /*0760*/  ISETP.GE.U32.AND P2, PT, R12, 0x3, PT ;  /* 0x000000030c00780c */ /* 0x000fda0003f46070 */
[----:B------:R-:W-:Y:S05]  /*0770*/  @!P2 BRA `(.L_x_19) ;  /* 0x0000000000dca947 */ /* 0x000fea0003800000 */
[----:B------:R-:W2:Y:S01]  /*0780*/  LDCU.128 UR12, c[0x0][0x390] ;  /* 0x00007200ff0c77ac */ /* 0x000ea20008000c00 */
[----:B------:R-:W-:Y:S01]  /*0790*/  IMAD.IADD R12, R0, 0x1, R11 ;  /* 0x00000001000c7824 */ /* 0x000fe200078e020b */
[----:B------:R-:W3:Y:S04]  /*07a0*/  LDCU.64 UR8, c[0x0][0x3a0] ;  /* 0x00007400ff0877ac */ /* 0x000ee80008000a00 */
[----:B------:R-:W-:-:S05]  /*07b0*/  IADD3 R12, P2, PT, R9, R12, RZ ;  /* 0x0000000c090c7210 */ /* 0x000fca0007f5e0ff */
[----:B------:R-:W-:Y:S02]  /*07c0*/  IMAD.X R13, RZ, RZ, R4, P2 ;  /* 0x000000ffff0d7224 */ /* 0x000fe400010e0604 */
[----:B------:R-:W-:-:S03]  /*07d0*/  IMAD.SHL.U32 R16, R12, 0x4, RZ ;  /* 0x000000040c107824 */ /* 0x000fc600078e00ff */
[----:B------:R-:W-:Y:S02]  /*07e0*/  SHF.L.U64.HI R14, R12, 0x2, R13 ;  /* 0x000000020c0e7819 */ /* 0x000fe4000001020d */
[----:B--2---:R-:W-:-:S04]  /*07f0*/  IADD3 R12, P2, PT, R16, UR14, RZ ;  /* 0x0000000e100c7c10 */ /* 0x004fc8000ff5e0ff */
[----:B------:R-:W-:-:S05]  /*0800*/  IADD3.X R13, PT, PT, R14, UR15, RZ, P2, !PT ;  /* 0x0000000f0e0d7c10 */ /* 0x000fca00097fe4ff */
[----:B-1----:R-:W2:Y:S01]  /*0810*/  LDG.E R12, desc[UR6][R12.64] ;  /* 0x000000060c0c7981 */ /* 0x002ea2000c1e1900 */
[----:B------:R-:W-:-:S04]  /*0820*/  IADD3 R16, P2, PT, R16, UR12, RZ ;  /* 0x0000000c10107c10 */ /* 0x000fc8000ff5e0ff */
[----:B------:R-:W-:-:S05]  /*0830*/  IADD3.X R17, PT, PT, R14, UR13, RZ, P2, !PT ;  /* 0x0000000d0e117c10 */ /* 0x000fca00097fe4ff */
[----:B0-----:R-:W4:Y:S01]  /*0840*/  LDG.E R21, desc[UR6][R16.64] ;  /* 0x0000000610157981 */ /* 0x001f22000c1e1900 */
[----:B------:R-:W-:-:S04]  /*0850*/  IADD3 R23, P2, P3, R9, R11, R0 ;  /* 0x0000000b09177210 */ /* 0x000fc80007b5e000 */
[----:B------:R-:W-:Y:S01]  /*0860*/  IADD3.X R14, PT, PT, R4, RZ, RZ, P2, P3 ;  /* 0x000000ff040e7210 */ /* 0x000fe200017e64ff */
[----:B------:R-:W-:-:S03]  /*0870*/  IMAD.SHL.U32 R20, R23, 0x4, RZ ;  /* 0x0000000417147824 */ /* 0x000fc600078e00ff */
[----:B------:R-:W-:Y:S02]  /*0880*/  SHF.L.U64.HI R23, R23, 0x2, R14 ;  /* 0x0000000217177819 */ /* 0x000fe4000001020e */
[----:B------:R-:W-:Y:S01]  /*0890*/  IADD3 R14, P3, PT, R20, UR14, RZ ;  /* 0x0000000e140e7c10 */ /* 0x000fe2000ff7e0ff */
[----:B--2---:R-:W-:-:S05]  /*08a0*/  IMAD R15, R12, R10, R11 ;  /* 0x0000000a0c0f7224 */ /* 0x004fca00078e020b */
[----:B------:R-:W-:-:S04]  /*08b0*/  IADD3 R19, P2, PT, R22, R15, RZ ;  /* 0x0000000f16137210 */ /* 0x000fc80007f5e0ff */
[----:B------:R-:W-:Y:S02]  /*08c0*/  LEA.HI.X.SX32 R12, R15, R3, 0x1, P2 ;  /* 0x000000030f0c7211 */ /* 0x000fe400010f0eff */
[----:B---3--:R-:W-:Y:S02]  /*08d0*/  LEA R18, P2, R19, UR8, 0x2 ;  /* 0x0000000813127c11 */ /* 0x008fe4000f8410ff */
[----:B------:R-:W-:Y:S02]  /*08e0*/  IADD3.X R15, PT, PT, R23, UR15, RZ, P3, !PT ;  /* 0x0000000f170f7c10 */ /* 0x000fe40009ffe4ff */
[----:B------:R-:W-:-:S05]  /*08f0*/  LEA.HI.X R19, R19, UR9, R12, 0x2, P2 ;  /* 0x0000000913137c11 */ /* 0x000fca00090f140c */
[----:B----4-:R0:W-:Y:S04]  /*0900*/  REDG.E.ADD.F32.FTZ.RN.STRONG.GPU desc[UR6][R18.64], R21 ;  /* 0x00000015120079a6 */ /* 0x0101e8000c12f306 */
[----:B------:R-:W2:Y:S01]  /*0910*/  LDG.E R17, desc[UR6][R14.64+0x4] ;  /* 0x000004060e117981 */ /* 0x000ea2000c1e1900 */
[----:B------:R-:W-:-:S04]  /*0920*/  IADD3 R12, P2, PT, R20, UR12, RZ ;  /* 0x0000000c140c7c10 */ /* 0x000fc8000ff5e0ff */
[----:B------:R-:W-:-:S05]  /*0930*/  IADD3.X R13, PT, PT, R23, UR13, RZ, P2, !PT ;  /* 0x0000000d170d7c10 */ /* 0x000fca00097fe4ff */
[----:B------:R-:W3:Y:S01]  /*0940*/  LDG.E R23, desc[UR6][R12.64+0x4] ;  /* 0x000004060c177981 */ /* 0x000ee2000c1e1900 */
[----:B--2---:R-:W-:-:S05]  /*0950*/  IMAD R17, R17, R10, RZ ;  /* 0x0000000a11117224 */ /* 0x004fca00078e02ff */
[----:B------:R-:W-:Y:S02]  /*0960*/  SHF.R.S32.HI R16, RZ, 0x1f, R17 ;  /* 0x0000001fff107819 */ /* 0x000fe40000011411 */
[----:B------:R-:W-:-:S04]  /*0970*/  IADD3 R17, P2, P3, R22, R17, R11 ;  /* 0x0000001116117210 */ /* 0x000fc80007b5e00b */
[----:B------:R-:W-:Y:S02]  /*0980*/  IADD3.X R20, PT, PT, R3, R16, RZ, P2, P3 ;  /* 0x0000001003147210 */ /* 0x000fe400017e64ff */
[----:B------:R-:W-:-:S04]  /*0990*/  LEA R16, P2, R17, UR8, 0x2 ;  /* 0x0000000811107c11 */ /* 0x000fc8000f8410ff */
[----:B------:R-:W-:-:S05]  /*09a0*/  LEA.HI.X R17, R17, UR9, R20, 0x2, P2 ;  /* 0x0000000911117c11 */ /* 0x000fca00090f1414 */
[----:B---3--:R1:W-:Y:S04]  /*09b0*/  REDG.E.ADD.F32.FTZ.RN.STRONG.GPU desc[UR6][R16.64+0x4], R23 ;  /* 0x00000417100079a6 */ /* 0x0083e8000c12f306 */
[----:B0-----:R-:W2:Y:S04]  /*09c0*/  LDG.E R19, desc[UR6][R14.64+0x8] ;  /* 0x000008060e137981 */ /* 0x001ea8000c1e1900 */
        /* <DEDUP_REMOVED lines=8> */
[----:B------:R-:W3:Y:S04]  /*0a50*/  LDG.E R25, desc[UR6][R14.64+0xc] ;  /* 0x00000c060e197981 */ /* 0x000ee8000c1e1900 */
[----:B-1----:R-:W4:Y:S01]  /*0a60*/  LDG.E R23, desc[UR6][R12.64+0xc] ;  /* 0x00000c060c177981 */ /* 0x002f22000c1e1900 */
[----:B---3--:R-:W-:-:S05]  /*0a70*/  IMAD R25, R25, R10, RZ ;  /* 0x0000000a19197224 */ /* 0x008fca00078e02ff */
[----:B------:R-:W-:Y:S02]  /*0a80*/  SHF.R.S32.HI R16, RZ, 0x1f, R25 ;  /* 0x0000001fff107819 */ /* 0x000fe40000011419 */
[----:B------:R-:W-:-:S04]  /*0a90*/  IADD3 R25, P2, P3, R22, R25, R11 ;  /* 0x0000001916197210 */ /* 0x000fc80007b5e00b */
[----:B------:R-:W-:Y:S02]  /*0aa0*/  IADD3.X R20, PT, PT, R3, R16, RZ, P2, P3 ;  /* 0x0000001003147210 */ /* 0x000fe400017e64ff */
[----:B------:R-:W-:-:S04]  /*0ab0*/  LEA R16, P2, R25, UR8, 0x2 ;  /* 0x0000000819107c11 */ /* 0x000fc8000f8410ff */
[----:B------:R-:W-:-:S05]  /*0ac0*/  LEA.HI.X R17, R25, UR9, R20, 0x2, P2 ;  /* 0x0000000919117c11 */ /* 0x000fca00090f1414 */
[----:B----4-:R2:W-:Y:S01]  /*0ad0*/  REDG.E.ADD.F32.FTZ.RN.STRONG.GPU desc[UR6][R16.64+0xc], R23 ;  /* 0x00000c17100079a6 */ /* 0x0105e2000c12f306 */
[----:B------:R-:W-:-:S07]  /*0ae0*/  VIADD R11, R11, 0x4 ;  /* 0x000000040b0b7836 */ /* 0x000fce0000000000 */
.L_x_19:
[----:B------:R-:W-:Y:S05]  /*0af0*/  @!P1 BRA `(.L_x_18) ;  /* 0x0000000000f09947 */ /* 0x000fea0003800000 */
[----:B------:R-:W-:Y:S02]  /*0b00*/  ISETP.NE.AND P2, PT, R7, 0x1, PT ;  /* 0x000000010700780c */ /* 0x000fe40003f45270 */
[----:B------:R-:W-:-:S11]  /*0b10*/  LOP3.LUT P1, RZ, R10, 0x1, RZ, 0xc0, !PT ;  /* 0x000000010aff7812 */ /* 0x000fd6000782c0ff */
[----:B------:R-:W-:Y:S05]  /*0b20*/  @!P2 BRA `(.L_x_20) ;  /* 0x000000000094a947 */ /* 0x000fea0003800000 */
[----:B------:R-:W3:Y:S01]  /*0b30*/  LDCU.128 UR12, c[0x0][0x390] ;  /* 0x00007200ff0c77ac */ /* 0x000ee20008000c00 */
[----:B------:R-:W-:Y:S01]  /*0b40*/  IMAD.IADD R12, R0, 0x1, R11 ;  /* 0x00000001000c7824 */ /* 0x000fe200078e020b */
[----:B------:R-:W4:Y:S04]  /*0b50*/  LDCU.64 UR8, c[0x0][0x3a0] ;  /* 0x00007400ff0877ac */ /* 0x000f280008000a00 */
[----:B------:R-:W-:-:S05]  /*0b60*/  IADD3 R12, P2, PT, R9, R12, RZ ;  /* 0x0000000c090c7210 */ /* 0x000fca0007f5e0ff */
[----:B------:R-:W-:Y:S02]  /*0b70*/  IMAD.X R13, RZ, RZ, R4, P2 ;  /* 0x000000ffff0d7224 */ /* 0x000fe400010e0604 */
[----:B--2---:R-:W-:-:S03]  /*0b80*/  IMAD.SHL.U32 R16, R12, 0x4, RZ ;  /* 0x000000040c107824 */ /* 0x004fc600078e00ff */
[----:B------:R-:W-:Y:S02]  /*0b90*/  SHF.L.U64.HI R14, R12, 0x2, R13 ;  /* 0x000000020c0e7819 */ /* 0x000fe4000001020d */
[----:B---3--:R-:W-:-:S04]  /*0ba0*/  IADD3 R12, P2, PT, R16, UR14, RZ ;  /* 0x0000000e100c7c10 */ /* 0x008fc8000ff5e0ff */
[----:B------:R-:W-:-:S05]  /*0bb0*/  IADD3.X R13, PT, PT, R14, UR15, RZ, P2, !PT ;  /* 0x0000000f0e0d7c10 */ /* 0x000fca00097fe4ff */
[----:B-1----:R-:W2:Y:S01]  /*0bc0*/  LDG.E R12, desc[UR6][R12.64] ;  /* 0x000000060c0c7981 */ /* 0x002ea2000c1e1900 */
[----:B------:R-:W-:-:S04]  /*0bd0*/  IADD3 R16, P2, PT, R16, UR12, RZ ;  /* 0x0000000c10107c10 */ /* 0x000fc8000ff5e0ff */
[----:B------:R-:W-:-:S05]  /*0be0*/  IADD3.X R17, PT, PT, R14, UR13, RZ, P2, !PT ;  /* 0x0000000d0e117c10 */ /* 0x000fca00097fe4ff */
[----:B0-----:R-:W3:Y:S01]  /*0bf0*/  LDG.E R21, desc[UR6][R16.64] ;  /* 0x0000000610157981 */ /* 0x001ee2000c1e1900 */
[----:B------:R-:W-:-:S04]  /*0c00*/  IADD3 R18, P2, P3, R9, R11, R0 ;  /* 0x0000000b09127210 */ /* 0x000fc80007b5e000 */
[----:B------:R-:W-:Y:S01]  /*0c10*/  IADD3.X R19, PT, PT, R4, RZ, RZ, P2, P3 ;  /* 0x000000ff04137210 */ /* 0x000fe200017e64ff */
[----:B------:R-:W-:-:S03]  /*0c20*/  IMAD.SHL.U32 R20, R18, 0x4, RZ ;  /* 0x0000000412147824 */ /* 0x000fc600078e00ff */
[----:B------:R-:W-:Y:S01]  /*0c30*/  SHF.L.U64.HI R19, R18, 0x2, R19 ;  /* 0x0000000212137819 */ /* 0x000fe20000010213 */
[----:B--2---:R-:W-:Y:S01]  /*0c40*/  IMAD R14, R12, R10, R11 ;  /* 0x0000000a0c0e7224 */ /* 0x004fe200078e020b */
[----:B------:R-:W-:-:S04]  /*0c50*/  IADD3 R12, P3, PT, R20, UR14, RZ ;  /* 0x0000000e140c7c10 */ /* 0x000fc8000ff7e0ff */
[----:B------:R-:W-:Y:S02]  /*0c60*/  IADD3 R15, P2, PT, R22, R14, RZ ;  /* 0x0000000e160f7210 */ /* 0x000fe40007f5e0ff */
[----:B------:R-:W-:Y:S02]  /*0c70*/  IADD3.X R13, PT, PT, R19, UR15, RZ, P3, !PT ;  /* 0x0000000f130d7c10 */ /* 0x000fe40009ffe4ff */
[----:B------:R-:W-:Y:S02]  /*0c80*/  LEA.HI.X.SX32 R18, R14, R3, 0x1, P2 ;  /* 0x000000030e127211 */ /* 0x000fe400010f0eff */
[----:B----4-:R-:W-:-:S04]  /*0c90*/  LEA R14, P2, R15, UR8, 0x2 ;  /* 0x000000080f0e7c11 */ /* 0x010fc8000f8410ff */
[----:B------:R-:W-:-:S05]  /*0ca0*/  LEA.HI.X R15, R15, UR9, R18, 0x2, P2 ;  /* 0x000000090f0f7c11 */ /* 0x000fca00090f1412 */
[----:B---3--:R3:W-:Y:S04]  /*0cb0*/  REDG.E.ADD.F32.FTZ.RN.STRONG.GPU desc[UR6][R14.64], R21 ;  /* 0x000000150e0079a6 */ /* 0x0087e8000c12f306 */
[----:B------:R-:W2:Y:S01]  /*0cc0*/  LDG.E R13, desc[UR6][R12.64+0x4] ;  /* 0x000004060c0d7981 */ /* 0x000ea2000c1e1900 */
[----:B------:R-:W-:-:S04]  /*0cd0*/  IADD3 R18, P2, PT, R20, UR12, RZ ;  /* 0x0000000c14127c10 */ /* 0x000fc8000ff5e0ff */
[----:B------:R-:W-:-:S06]  /*0ce0*/  IADD3.X R19, PT, PT, R19, UR13, RZ, P2, !PT ;  /* 0x0000000d13137c10 */ /* 0x000fcc00097fe4ff */
[----:B------:R-:W4:Y:S01]  /*0cf0*/  LDG.E R19, desc[UR6][R18.64+0x4] ;  /* 0x0000040612137981 */ /* 0x000f22000c1e1900 */
[----:B--2---:R-:W-:-:S05]  /*0d00*/  IMAD R16, R13, R10, RZ ;  /* 0x0000000a0d107224 */ /* 0x004fca00078e02ff */
[----:B------:R-:W-:Y:S02]  /*0d10*/  SHF.R.S32.HI R20, RZ, 0x1f, R16 ;  /* 0x0000001fff147819 */ /* 0x000fe40000011410 */
[----:B------:R-:W-:-:S04]  /*0d20*/  IADD3 R17, P2, P3, R22, R16, R11 ;  /* 0x0000001016117210 */ /* 0x000fc80007b5e00b */
[----:B------:R-:W-:Y:S02]  /*0d30*/  IADD3.X R20, PT, PT, R3, R20, RZ, P2, P3 ;  /* 0x0000001403147210 */ /* 0x000fe400017e64ff */
[----:B------:R-:W-:-:S04]  /*0d40*/  LEA R16, P2, R17, UR8, 0x2 ;  /* 0x0000000811107c11 */ /* 0x000fc8000f8410ff */
[----:B------:R-:W-:-:S05]  /*0d50*/  LEA.HI.X R17, R17, UR9, R20, 0x2, P2 ;  /* 0x0000000911117c11 */ /* 0x000fca00090f1414 */
[----:B----4-:R3:W-:Y:S01]  /*0d60*/  REDG.E.ADD.F32.FTZ.RN.STRONG.GPU desc[UR6][R16.64+0x4], R19 ;  /* 0x00000413100079a6 */ /* 0x0107e2000c12f306 */
[----:B------:R-:W-:-:S07]  /*0d70*/  VIADD R11, R11, 0x2 ;  /* 0x000000020b0b7836 */ /* 0x000fce0000000000 */
.L_x_20:
[----:B------:R-:W-:Y:S05]  /*0d80*/  @!P1 BRA `(.L_x_18) ;  /* 0x00000000004c9947 */ /* 0x000fea0003800000 */
[----:B------:R-:W4:Y:S01]  /*0d90*/  LDCU.128 UR8, c[0x0][0x390] ;  /* 0x00007200ff0877ac */ /* 0x000f220008000c00 */
[----:B------:R-:W-:-:S05]  /*0da0*/  IMAD.IADD R0, R0, 0x1, R11 ;  /* 0x0000000100007824 */ /* 0x000fca00078e020b */
[----:B------:R-:W-:-:S05]  /*0db0*/  IADD3 R0, P1, PT, R9, R0, RZ ;  /* 0x0000000009007210 */ /* 0x000fca0007f3e0ff */
[----:B------:R-:W-:Y:S02]  /*0dc0*/  IMAD.X R13, RZ, RZ, R4, P1 ;  /* 0x000000ffff0d7224 */ /* 0x000fe400008e0604 */
[----:B---3--:R-:W-:-:S03]  /*0dd0*/  IMAD.SHL.U32 R14, R0, 0x4, RZ ;  /* 0x00000004000e7824 */ /* 0x008fc600078e00ff */
[----:B------:R-:W-:Y:S02]  /*0de0*/  SHF.L.U64.HI R0, R0, 0x2, R13 ;  /* 0x0000000200007819 */ /* 0x000fe4000001020d */
[----:B----4-:R-:W-:-:S04]  /*0df0*/  IADD3 R12, P1, PT, R14, UR10, RZ ;  /* 0x0000000a0e0c7c10 */ /* 0x010fc8000ff3e0ff */
[----:B------:R-:W-:-:S05]  /*0e00*/  IADD3.X R13, PT, PT, R0, UR11, RZ, P1, !PT ;  /* 0x0000000b000d7c10 */ /* 0x000fca0008ffe4ff */
[----:B-1----:R-:W3:Y:S01]  /*0e10*/  LDG.E R12, desc[UR6][R12.64] ;  /* 0x000000060c0c7981 */ /* 0x002ee2000c1e1900 */
[----:B------:R-:W-:-:S04]  /*0e20*/  IADD3 R14, P1, PT, R14, UR8, RZ ;  /* 0x000000080e0e7c10 */ /* 0x000fc8000ff3e0ff */
[----:B------:R-:W-:Y:S01]  /*0e30*/  IADD3.X R15, PT, PT, R0, UR9, RZ, P1, !PT ;  /* 0x00000009000f7c10 */ /* 0x000fe20008ffe4ff */
[----:B------:R-:W1:Y:S05]  /*0e40*/  LDCU.64 UR8, c[0x0][0x3a0] ;  /* 0x00007400ff0877ac */ /* 0x000e6a0008000a00 */
[----:B------:R-:W4:Y:S01]  /*0e50*/  LDG.E R15, desc[UR6][R14.64] ;  /* 0x000000060e0f7981 */ /* 0x000f22000c1e1900 */
[----:B---3--:R-:W-:-:S05]  /*0e60*/  IMAD R10, R12, R10, R11 ;  /* 0x0000000a0c0a7224 */ /* 0x008fca00078e020b */
[----:B------:R-:W-:-:S04]  /*0e70*/  IADD3 R0, P1, PT, R22, R10, RZ ;  /* 0x0000000a16007210 */ /* 0x000fc80007f3e0ff */
[----:B------:R-:W-:Y:S02]  /*0e80*/  LEA.HI.X.SX32 R11, R10, R3, 0x1, P1 ;  /* 0x000000030a0b7211 */ /* 0x000fe400008f0eff */
[----:B-1----:R-:W-:-:S04]  /*0e90*/  LEA R10, P1, R0, UR8, 0x2 ;  /* 0x00000008000a7c11 */ /* 0x002fc8000f8210ff */
[----:B------:R-:W-:-:S05]  /*0ea0*/  LEA.HI.X R11, R0, UR9, R11, 0x2, P1 ;  /* 0x00000009000b7c11 */ /* 0x000fca00088f140b */
[----:B----4-:R4:W-:Y:S04]  /*0eb0*/  REDG.E.ADD.F32.FTZ.RN.STRONG.GPU desc[UR6][R10.64], R15 ;  /* 0x0000000f0a0079a6 */ /* 0x0109e8000c12f306 */
.L_x_18:
[----:B------:R-:W-:Y:S05]  /*0ec0*/  @!P0 BRA `(.L_x_21) ;  /* 0xfffffff000988947 */ /* 0x000fea000383ffff */
[----:B-1----:R-:W-:Y:S05]  /*0ed0*/  EXIT ;  /* 0x000000000000794d */ /* 0x002fea0003800000 */
.L_x_22:
        /* <DEDUP_REMOVED lines=10> */
.L_x_77:


//--------------------- .text._Z17group_maxpool_gpuiiiiiPKfPKiPfPi --------------------------
	.section	.text._Z17group_maxpool_gpuiiiiiPKfPKiPfPi,"ax",@progbits
	.align	128
        .global         _Z17group_maxpool_gpuiiiiiPKfPKiPfPi
        .type           _Z17group_maxpool_gpuiiiiiPKfPKiPfPi,@function
        .size           _Z17group_maxpool_gpuiiiiiPKfPKiPfPi,(.L_x_78 - _Z17group_maxpool_gpuiiiiiPKfPKiPfPi)
        .other          _Z17group_maxpool_gpuiiiiiPKfPKiPfPi,@"STO_CUDA_ENTRY STV_DEFAULT"
_Z17group_maxpool_gpuiiiiiPKfPKiPfPi:
.text._Z17group_maxpool_gpuiiiiiPKfPKiPfPi:
[----:B------:R-:W-:Y:S01]  /*0000*/  LDC R1, c[0x0][0x37c] ;  /* 0x0000df00ff017b82 */ /* 0x000fe20000000800 */
[----:B------:R-:W0:Y:S07]  /*0010*/  S2R R2, SR_TID.X ;  /* 0x0000000000027919 */ /* 0x000e2e0000002100 */
[----:B------:R-:W1:Y:S01]  /*0020*/  LDC.64 R6, c[0x0][0x388] ;  /* 0x0000e200ff067b82 */ /* 0x000e620000000a00 */
[----:B------:R-:W2:Y:S01]  /*0030*/  LDCU UR4, c[0x0][0x384] ;  /* 0x00007080ff0477ac */ /* 0x000ea20008000800 */
[----:B------:R-:W3:Y:S06]  /*0040*/  LDCU UR7, c[0x0][0x360] ;  /* 0x00006c00ff0777ac */ /* 0x000eec0008000800 */
[----:B------:R-:W2:Y:S01]  /*0050*/  S2UR UR5, SR_CTAID.X ;  /* 0x00000000000579c3 */ /* 0x000ea20000002500 */
[----:B-1----:R-:W-:-:S04]  /*0060*/  ISETP.GE.AND P0, PT, R6, 0x1, PT ;  /* 0x000000010600780c */ /* 0x002fc80003f06270 */
[----:B0-----:R-:W-:Y:S01]  /*0070*/  ISETP.GE.OR P0, PT, R2, R7, !P0 ;  /* 0x000000070200720c */ /* 0x001fe20004706670 */
[----:B--2---:R-:W-:Y:S02]  /*0080*/  UIMAD UR4, UR5, UR4, URZ ;  /* 0x00000004050472a4 */ /* 0x004fe4000f8e02ff */
[----:B------:R-:W-:-:S10]  /*0090*/  IMAD R5, R7, UR5, RZ ;  /* 0x0000000507057c24 */ /* 0x000fd4000f8e02ff */
[----:B---3--:R-:W-:Y:S05]  /*00a0*/  @P0 EXIT ;  /* 0x000000000000094d */ /* 0x008fea0003800000 */
[----:B------:R-:W0:Y:S01]  /*00b0*/  LDCU UR5, c[0x0][0x390] ;  /* 0x00007200ff0577ac */ /* 0x000e220008000800 */
[----:B------:R-:W-:Y:S01]  /*00c0*/  IMAD R3, R5, R6, RZ ;  /* 0x0000000605037224 */ /* 0x000fe200078e02ff */
[----:B------:R-:W1:Y:S01]  /*00d0*/  LDCU.64 UR8, c[0x0][0x358] ;  /* 0x00006b00ff0877ac */ /* 0x000e620008000a00 */
[----:B0-----:R-:W-:-:S09]  /*00e0*/  UISETP.GE.AND UP0, UPT, UR5, 0x1, UPT ;  /* 0x000000010500788c */ /* 0x001fd2000bf06270 */
[----:B-1----:R-:W-:Y:S05]  /*00f0*/  BRA.U !UP0, `(.L_x_23) ;  /* 0x0000000d08f47547 */ /* 0x002fea000b800000 */
[----:B------:R-:W-:Y:S01]  /*0100*/  IMAD R4, R5, UR5, RZ ;  /* 0x0000000505047c24 */ /* 0x000fe2000f8e02ff */
[----:B------:R-:W-:Y:S01]  /*0110*/  ULOP3.LUT UR6, UR5, 0x3, URZ, 0xc0, !UPT ;  /* 0x0000000305067892 */ /* 0x000fe2000f8ec0ff */
[----:B------:R-:W-:Y:S01]  /*0120*/  IMAD R5, R6, UR4, RZ ;  /* 0x0000000406057c24 */ /* 0x000fe2000f8e02ff */
[----:B------:R-:W0:Y:S02]  /*0130*/  LDCU UR16, c[0x0][0x388] ;  /* 0x00007100ff1077ac */ /* 0x000e240008000800 */
[----:B------:R-:W-:Y:S01]  /*0140*/  SHF.R.S32.HI R6, RZ, 0x1f, R4 ;  /* 0x0000001fff067819 */ /* 0x000fe20000011404 */
[----:B------:R-:W1:Y:S01]  /*0150*/  LDCU.64 UR12, c[0x0][0x398] ;  /* 0x00007300ff0c77ac */ /* 0x000e620008000a00 */
[----:B------:R-:W-:-:S12]  /*0160*/  ULOP3.LUT UR5, UR5, 0x7ffffff8, URZ, 0xc0, !UPT ;  /* 0x7ffffff805057892 */ /* 0x000fd8000f8ec0ff */
.L_x_30:
[----:B--2---:R-:W2:Y:S01]  /*0170*/  LDCU UR4, c[0x0][0x390] ;  /* 0x00007200ff0477ac */ /* 0x004ea20008000800 */
[----:B------:R-:W-:Y:S01]  /*0180*/  IMAD.MOV.U32 R8, RZ, RZ, R2 ;  /* 0x000000ffff087224 */ /* 0x000fe200078e0002 */
[----:B------:R-:W3:Y:S01]  /*0190*/  LDCU.64 UR10, c[0x0][0x3a0] ;  /* 0x00007400ff0a77ac */ /* 0x000ee20008000a00 */
[----:B------:R-:W4:Y:S01]  /*01a0*/  LDCU UR14, c[0x0][0x38c] ;  /* 0x00007180ff0e77ac */ /* 0x000f220008000800 */
[C---:B--2---:R-:W-:Y:S02]  /*01b0*/  IMAD R7, R2.reuse, UR4, RZ ;  /* 0x0000000402077c24 */ /* 0x044fe4000f8e02ff */
[----:B------:R-:W-:-:S03]  /*01c0*/  VIADD R2, R2, UR7 ;  /* 0x0000000702027c36 */ /* 0x000fc60008000000 */
[----:B------:R-:W-:-:S04]  /*01d0*/  IADD3 R10, P0, PT, R4, R7, RZ ;  /* 0x00000007040a7210 */ /* 0x000fc80007f1e0ff */
[----:B---3--:R-:W-:Y:S01]  /*01e0*/  LEA R9, P1, R10, UR10, 0x2 ;  /* 0x0000000a0a097c11 */ /* 0x008fe2000f8210ff */
[----:B------:R-:W-:Y:S01]  /*01f0*/  IMAD.X R11, RZ, RZ, R6, P0 ;  /* 0x000000ffff0b7224 */ /* 0x000fe200000e0606 */
[----:B----4-:R-:W-:Y:S02]  /*0200*/  ISETP.GE.AND P0, PT, R2, UR14, PT ;  /* 0x0000000e02007c0c */ /* 0x010fe4000bf06270 */
[----:B------:R-:W-:Y:S02]  /*0210*/  IADD3 R9, P2, PT, R9, 0x10, RZ ;  /* 0x0000001009097810 */ /* 0x000fe40007f5e0ff */
[----:B------:R-:W-:Y:S01]  /*0220*/  LEA.HI.X R10, R10, UR11, R11, 0x2, P1 ;  /* 0x0000000b0a0a7c11 */ /* 0x000fe200088f140b */
[----:B------:R-:W-:-:S04]  /*0230*/  IMAD.MOV.U32 R11, RZ, RZ, RZ ;  /* 0x000000ffff0b7224 */ /* 0x000fc800078e00ff */
[----:B------:R-:W-:-:S07]  /*0240*/  IMAD.X R10, RZ, RZ, R10, P2 ;  /* 0x000000ffff0a7224 */ /* 0x000fce00010e060a */
.L_x_29:
[----:B--2---:R-:W2:Y:S01]  /*0250*/  LDCU UR4, c[0x0][0x390] ;  /* 0x00007200ff0477ac */ /* 0x004ea20008000800 */
[----:B------:R-:W-:Y:S02]  /*0260*/  IMAD.MOV.U32 R20, RZ, RZ, -0x39e3c000 ;  /* 0xc61c4000ff147424 */ /* 0x000fe400078e00ff */
[----:B------:R-:W-:Y:S01]  /*0270*/  IMAD.MOV.U32 R0, RZ, RZ, RZ ;  /* 0x000000ffff007224 */ /* 0x000fe200078e00ff */
[----:B--2---:R-:W-:-:S09]  /*0280*/  UISETP.GE.U32.AND UP0, UPT, UR4, 0x8, UPT ;  /* 0x000000080400788c */ /* 0x004fd2000bf06070 */
[----:B------:R-:W-:Y:S05]  /*0290*/  BRA.U !UP0, `(.L_x_24) ;  /* 0x0000000508607547 */ /* 0x000fea000b800000 */
[----:B------:R-:W-:Y:S01]  /*02a0*/  UIADD3 UR4, UPT, UPT, -UR5, URZ, URZ ;  /* 0x000000ff05047290 */ /* 0x000fe2000fffe1ff */
[----:B------:R-:W-:Y:S02]  /*02b0*/  IMAD.MOV.U32 R20, RZ, RZ, -0x39e3c000 ;  /* 0xc61c4000ff147424 */ /* 0x000fe400078e00ff */
[----:B------:R-:W-:Y:S02]  /*02c0*/  IMAD.MOV.U32 R12, RZ, RZ, R9 ;  /* 0x000000ffff0c7224 */ /* 0x000fe400078e0009 */
[----:B------:R-:W-:Y:S02]  /*02d0*/  IMAD.MOV.U32 R13, RZ, RZ, R10 ;  /* 0x000000ffff0d7224 */ /* 0x000fe400078e000a */
[----:B------:R-:W-:-:S07]  /*02e0*/  IMAD.U32 R18, RZ, RZ, UR4 ;  /* 0x00000004ff127e24 */ /* 0x000fce000f8e00ff */
.L_x_25:
[----:B------:R-:W0:Y:S04]  /*02f0*/  LDG.E R21, desc[UR8][R12.64+-0x10] ;  /* 0xfffff0080c157981 */ /* 0x000e28000c1e1900 */
[----:B------:R-:W2:Y:S01]  /*0300*/  LDG.E R0, desc[UR8][R12.64+-0xc] ;  /* 0xfffff4080c007981 */ /* 0x000ea2000c1e1900 */
[----:B------:R-:W-:-:S03]  /*0310*/  SHF.R.S32.HI R24, RZ, 0x1f, R5 ;  /* 0x0000001fff187819 */ /* 0x000fc60000011405 */
[----:B------:R-:W3:Y:S04]  /*0320*/  LDG.E R23, desc[UR8][R12.64] ;  /* 0x000000080c177981 */ /* 0x000ee8000c1e1900 */
[----:B------:R-:W4:Y:S01]  /*0330*/  LDG.E R29, desc[UR8][R12.64+0x8] ;  /* 0x000008080c1d7981 */ /* 0x000f22000c1e1900 */
[--C-:B0-----:R-:W-:Y:S02]  /*0340*/  IMAD R14, R21, UR16, R11.reuse ;  /* 0x00000010150e7c24 */ /* 0x101fe4000f8e020b */
[----:B--2---:R-:W-:-:S03]  /*0350*/  IMAD R15, R0, UR16, R11 ;  /* 0x00000010000f7c24 */ /* 0x004fc6000f8e020b */
[----:B------:R-:W-:-:S04]  /*0360*/  IADD3 R17, P1, PT, R5, R14, RZ ;  /* 0x0000000e05117210 */ /* 0x000fc80007f3e0ff */
[-C--:B------:R-:W-:Y:S02]  /*0370*/  LEA.HI.X.SX32 R14, R14, R24.reuse, 0x1, P1 ;  /* 0x000000180e0e7211 */ /* 0x080fe400008f0eff */
[----:B-1----:R-:W-:Y:S02]  /*0380*/  LEA R16, P1, R17, UR12, 0x2 ;  /* 0x0000000c11107c11 */ /* 0x002fe4000f8210ff */
[----:B------:R-:W-:Y:S02]  /*0390*/  IADD3 R19, P2, PT, R5, R15, RZ ;  /* 0x0000000f05137210 */ /* 0x000fe40007f5e0ff */
[----:B------:R-:W-:Y:S02]  /*03a0*/  LEA.HI.X R17, R17, UR13, R14, 0x2, P1 ;  /* 0x0000000d11117c11 */ /* 0x000fe400088f140e */
[----:B------:R-:W-:Y:S02]  /*03b0*/  LEA.HI.X.SX32 R22, R15, R24, 0x1, P2 ;  /* 0x000000180f167211 */ /* 0x000fe400010f0eff */
[----:B------:R-:W-:-:S02]  /*03c0*/  LEA R14, P1, R19, UR12, 0x2 ;  /* 0x0000000c130e7c11 */ /* 0x000fc4000f8210ff */
[----:B------:R-:W2:Y:S02]  /*03d0*/  LDG.E R17, desc[UR8][R16.64] ;  /* 0x0000000810117981 */ /* 0x000ea4000c1e1900 */
[----:B------:R-:W-:Y:S02]  /*03e0*/  LEA.HI.X R15, R19, UR13, R22, 0x2, P1 ;  /* 0x0000000d130f7c11 */ /* 0x000fe400088f1416 */
[----:B------:R-:W5:Y:S04]  /*03f0*/  LDG.E R19, desc[UR8][R12.64+-0x8] ;  /* 0xfffff8080c137981 */ /* 0x000f68000c1e1900 */
[----:B------:R-:W3:Y:S04]  /*0400*/  LDG.E R25, desc[UR8][R14.64] ;  /* 0x000000080e197981 */ /* 0x000ee8000c1e1900 */
[----:B------:R-:W4:Y:S01]  /*0410*/  LDG.E R22, desc[UR8][R12.64+-0x4] ;  /* 0xfffffc080c167981 */ /* 0x000f22000c1e1900 */
[----:B--2---:R-:W-:-:S04]  /*0420*/  FSETP.GT.AND P2, PT, R17, R20, PT ;  /* 0x000000141100720b */ /* 0x004fc80003f44000 */
[----:B------:R-:W-:-:S04]  /*0430*/  FSEL R27, R17, R20, P2 ;  /* 0x00000014111b7208 */ /* 0x000fc80001000000 */
[----:B---3--:R-:W-:Y:S01]  /*0440*/  FSETP.GT.AND P1, PT, R25, R27, PT ;  /* 0x0000001b1900720b */ /* 0x008fe20003f24000 */
[--C-:B-----5:R-:W-:Y:S02]  /*0450*/  IMAD R20, R19, UR16, R11.reuse ;  /* 0x0000001013147c24 */ /* 0x120fe4000f8e020b */
[----:B----4-:R-:W-:-:S03]  /*0460*/  IMAD R16, R22, UR16, R11 ;  /* 0x0000001016107c24 */ /* 0x010fc6000f8e020b */
[----:B------:R-:W-:-:S04]  /*0470*/  IADD3 R28, P3, PT, R5, R20, RZ ;  /* 0x00000014051c7210 */ /* 0x000fc80007f7e0ff */
[----:B------:R-:W-:Y:S02]  /*0480*/  LEA.HI.X.SX32 R15, R20, R24, 0x1, P3 ;  /* 0x00000018140f7211 */ /* 0x000fe400018f0eff */
[----:B------:R-:W-:Y:S02]  /*0490*/  IADD3 R17, P3, PT, R5, R16, RZ ;  /* 0x0000001005117210 */ /* 0x000fe40007f7e0ff */
[----:B------:R-:W-:Y:S02]  /*04a0*/  @!P1 SEL R0, R21, R26, P2 ;  /* 0x0000001a15009207 */ /* 0x000fe40001000000 */
[----:B------:R-:W-:Y:S02]  /*04b0*/  LEA R14, P2, R28, UR12, 0x2 ;  /* 0x0000000c1c0e7c11 */ /* 0x000fe4000f8410ff */
[----:B------:R-:W-:Y:S02]  /*04c0*/  LEA.HI.X.SX32 R20, R16, R24, 0x1, P3 ;  /* 0x0000001810147211 */ /* 0x000fe400018f0eff */
[----:B------:R-:W-:-:S02]  /*04d0*/  LEA.HI.X R15, R28, UR13, R15, 0x2, P2 ;  /* 0x0000000d1c0f7c11 */ /* 0x000fc400090f140f */
[C---:B------:R-:W-:Y:S01]  /*04e0*/  LEA R16, P2, R17.reuse, UR12, 0x2 ;  /* 0x0000000c11107c11 */ /* 0x040fe2000f8410ff */
[----:B------:R-:W2:Y:S03]  /*04f0*/  LDG.E R28, desc[UR8][R12.64+0x4] ;  /* 0x000004080c1c7981 */ /* 0x000ea6000c1e1900 */
[----:B------:R-:W-:Y:S01]  /*0500*/  LEA.HI.X R17, R17, UR13, R20, 0x2, P2 ;  /* 0x0000000d11117c11 */ /* 0x000fe200090f1414 */
[----:B------:R-:W-:Y:S01]  /*0510*/  IMAD R20, R23, UR16, R11 ;  /* 0x0000001017147c24 */ /* 0x000fe2000f8e020b */
[----:B------:R-:W3:Y:S04]  /*0520*/  LDG.E R14, desc[UR8][R14.64] ;  /* 0x000000080e0e7981 */ /* 0x000ee8000c1e1900 */
[----:B------:R-:W-:Y:S01]  /*0530*/  IADD3 R21, P2, PT, R5, R20, RZ ;  /* 0x0000001405157210 */ /* 0x000fe20007f5e0ff */
[----:B------:R-:W4:Y:S03]  /*0540*/  LDG.E R16, desc[UR8][R16.64] ;  /* 0x0000000810107981 */ /* 0x000f26000c1e1900 */
[----:B------:R-:W-:-:S02]  /*0550*/  LEA.HI.X.SX32 R26, R20, R24, 0x1, P2 ;  /* 0x00000018141a7211 */ /* 0x000fc400010f0eff */
[----:B------:R-:W-:-:S04]  /*0560*/  LEA R20, P2, R21, UR12, 0x2 ;  /* 0x0000000c15147c11 */ /* 0x000fc8000f8410ff */
[----:B------:R-:W-:Y:S02]  /*0570*/  LEA.HI.X R21, R21, UR13, R26, 0x2, P2 ;  /* 0x0000000d15157c11 */ /* 0x000fe400090f141a */
[----:B------:R-:W5:Y:S04]  /*0580*/  LDG.E R26, desc[UR8][R12.64+0xc] ;  /* 0x00000c080c1a7981 */ /* 0x000f68000c1e1900 */
[----:B------:R-:W5:Y:S01]  /*0590*/  LDG.E R20, desc[UR8][R20.64] ;  /* 0x0000000814147981 */ /* 0x000f62000c1e1900 */
[----:B------:R-:W-:-:S04]  /*05a0*/  FSEL R25, R25, R27, P1 ;  /* 0x0000001b19197208 */ /* 0x000fc80000800000 */
[----:B---3--:R-:W-:-:S04]  /*05b0*/  FSETP.GT.AND P6, PT, R14, R25, PT ;  /* 0x000000190e00720b */ /* 0x008fc80003fc4000 */
[----:B------:R-:W-:-:S04]  /*05c0*/  FSEL R25, R14, R25, P6 ;  /* 0x000000190e197208 */ /* 0x000fc80003000000 */
[----:B----4-:R-:W-:Y:S01]  /*05d0*/  FSETP.GT.AND P5, PT, R16, R25, PT ;  /* 0x000000191000720b */ /* 0x010fe20003fa4000 */
[----:B--2---:R-:W-:-:S03]  /*05e0*/  IMAD R14, R28, UR16, R11 ;  /* 0x000000101c0e7c24 */ /* 0x004fc6000f8e020b */
[----:B------:R-:W-:Y:S02]  /*05f0*/  FSEL R25, R16, R25, P5 ;  /* 0x0000001910197208 */ /* 0x000fe40002800000 */
[----:B------:R-:W-:Y:S02]  /*0600*/  IADD3 R15, P1, PT, R5, R14, RZ ;  /* 0x0000000e050f7210 */ /* 0x000fe40007f3e0ff */
[----:B-----5:R-:W-:Y:S01]  /*0610*/  FSETP.GT.AND P4, PT, R20, R25, PT ;  /* 0x000000191400720b */ /* 0x020fe20003f84000 */
[----:B------:R-:W-:-:S03]  /*0620*/  IMAD R16, R29, UR16, R11 ;  /* 0x000000101d107c24 */ /* 0x000fc6000f8e020b */
[----:B------:R-:W-:Y:S02]  /*0630*/  FSEL R25, R20, R25, P4 ;  /* 0x0000001914197208 */ /* 0x000fe40002000000 */
[----:B------:R-:W-:Y:S02]  /*0640*/  LEA.HI.X.SX32 R20, R14, R24, 0x1, P1 ;  /* 0x000000180e147211 */ /* 0x000fe400008f0eff */
[----:B------:R-:W-:-:S04]  /*0650*/  LEA R14, P1, R15, UR12, 0x2 ;  /* 0x0000000c0f0e7c11 */ /* 0x000fc8000f8210ff */
[----:B------:R-:W-:Y:S02]  /*0660*/  LEA.HI.X R15, R15, UR13, R20, 0x2, P1 ;  /* 0x0000000d0f0f7c11 */ /* 0x000fe400088f1414 */
[----:B------:R-:W-:-:S03]  /*0670*/  IADD3 R17, P1, PT, R5, R16, RZ ;  /* 0x0000001005117210 */ /* 0x000fc60007f3e0ff */
[----:B------:R-:W2:Y:S01]  /*0680*/  LDG.E R14, desc[UR8][R14.64] ;  /* 0x000000080e0e7981 */ /* 0x000ea2000c1e1900 */
[----:B------:R-:W-:Y:S02]  /*0690*/  LEA.HI.X.SX32 R20, R16, R24, 0x1, P1 ;  /* 0x0000001810147211 */ /* 0x000fe400008f0eff */
[----:B------:R-:W-:-:S04]  /*06a0*/  LEA R16, P1, R17, UR12, 0x2 ;  /* 0x0000000c11107c11 */ /* 0x000fc8000f8210ff */
[----:B------:R-:W-:Y:S01]  /*06b0*/  LEA.HI.X R17, R17, UR13, R20, 0x2, P1 ;  /* 0x0000000d11117c11 */ /* 0x000fe200088f1414 */
[----:B------:R-:W-:-:S04]  /*06c0*/  IMAD R20, R26, UR16, R11 ;  /* 0x000000101a147c24 */ /* 0x000fc8000f8e020b */
[----:B------:R-:W3:Y:S01]  /*06d0*/  LDG.E R16, desc[UR8][R16.64] ;  /* 0x0000000810107981 */ /* 0x000ee2000c1e1900 */
[----:B------:R-:W-:-:S04]  /*06e0*/  IADD3 R21, P1, PT, R5, R20, RZ ;  /* 0x0000001405157210 */ /* 0x000fc80007f3e0ff */
[----:B------:R-:W-:Y:S02]  /*06f0*/  LEA.HI.X.SX32 R24, R20, R24, 0x1, P1 ;  /* 0x0000001814187211 */ /* 0x000fe400008f0eff */
[----:B------:R-:W-:-:S04]  /*0700*/  LEA R20, P1, R21, UR12, 0x2 ;  /* 0x0000000c15147c11 */ /* 0x000fc8000f8210ff */
[----:B------:R-:W-:-:S05]  /*0710*/  LEA.HI.X R21, R21, UR13, R24, 0x2, P1 ;  /* 0x0000000d15157c11 */ /* 0x000fca00088f1418 */
[----:B------:R-:W4:Y:S01]  /*0720*/  LDG.E R20, desc[UR8][R20.64] ;  /* 0x0000000814147981 */ /* 0x000f22000c1e1900 */
[----:B------:R-:W-:Y:S01]  /*0730*/  VIADD R18, R18, 0x8 ;  /* 0x0000000812127836 */ /* 0x000fe20000000000 */
[----:B------:R-:W-:-:S04]  /*0740*/  @!P5 SEL R22, R19, R0, P6 ;  /* 0x000000001316d207 */ /* 0x000fc80003000000 */
[----:B------:R-:W-:Y:S02]  /*0750*/  ISETP.NE.AND P5, PT, R18, RZ, PT ;  /* 0x000000ff1200720c */ /* 0x000fe40003fa5270 */
[----:B------:R-:W-:-:S05]  /*0760*/  IADD3 R12, P6, PT, R12, 0x20, RZ ;  /* 0x000000200c0c7810 */ /* 0x000fca0007fde0ff */
[----:B------:R-:W-:Y:S01]  /*0770*/  IMAD.X R13, RZ, RZ, R13, P6 ;  /* 0x000000ffff0d7224 */ /* 0x000fe200030e060d */
[----:B--2---:R-:W-:-:S04]  /*0780*/  FSETP.GT.AND P3, PT, R14, R25, PT ;  /* 0x000000190e00720b */ /* 0x004fc80003f64000 */
[----:B------:R-:W-:-:S04]  /*0790*/  FSEL R25, R14, R25, P3 ;  /* 0x000000190e197208 */ /* 0x000fc80001800000 */
[----:B---3--:R-:W-:-:S04]  /*07a0*/  FSETP.GT.AND P2, PT, R16, R25, PT ;  /* 0x000000191000720b */ /* 0x008fc80003f44000 */
[----:B------:R-:W-:Y:S02]  /*07b0*/  FSEL R25, R16, R25, P2 ;  /* 0x0000001910197208 */ /* 0x000fe40001000000 */
[----:B------:R-:W-:Y:S02]  /*07c0*/  @!P3 SEL R28, R23, R22, P4 ;  /* 0x00000016171cb207 */ /* 0x000fe40002000000 */
[----:B----4-:R-:W-:-:S04]  /*07d0*/  FSETP.GT.AND P1, PT, R20, R25, PT ;  /* 0x000000191400720b */ /* 0x010fc80003f24000 */
[----:B------:R-:W-:-:S09]  /*07e0*/  FSEL R20, R20, R25, P1 ;  /* 0x0000001914147208 */ /* 0x000fd20000800000 */
[----:B------:R-:W-:Y:S01]  /*07f0*/  @!P1 SEL R26, R29, R28, P2 ;  /* 0x0000001c1d1a9207 */ /* 0x000fe20001000000 */
[----:B------:R-:W-:Y:S06]  /*0800*/  @P5 BRA `(.L_x_25) ;  /* 0xfffffff800b85947 */ /* 0x000fec000383ffff */
[----:B------:R-:W-:-:S07]  /*0810*/  IMAD.U32 R0, RZ, RZ, UR5 ;  /* 0x00000005ff007e24 */ /* 0x000fce000f8e00ff */
.L_x_24:
[----:B------:R-:W2:Y:S02]  /*0820*/  LDCU UR4, c[0x0][0x390] ;  /* 0x00007200ff0477ac */ /* 0x000ea40008000800 */
[----:B--2---:R-:W-:-:S04]  /*0830*/  ULOP3.LUT UR4, UR4, 0x7, URZ, 0xc0, !UPT ;  /* 0x0000000704047892 */ /* 0x004fc8000f8ec0ff */
[----:B------:R-:W-:-:S09]  /*0840*/  UISETP.NE.AND UP0, UPT, UR4, URZ, UPT ;  /* 0x000000ff0400728c */ /* 0x000fd2000bf05270 */
[----:B------:R-:W-:Y:S05]  /*0850*/  BRA.U !UP0, `(.L_x_26) ;  /* 0x0000000508cc7547 */ /* 0x000fea000b800000 */
[----:B------:R-:W-:Y:S02]  /*0860*/  UIADD3 UR4, UPT, UPT, UR4, -0x1, URZ ;  /* 0xffffffff04047890 */ /* 0x000fe4000fffe0ff */
[----:B------:R-:W-:Y:S02]  /*0870*/  UISETP.NE.AND UP1, UPT, UR6, URZ, UPT ;  /* 0x000000ff0600728c */ /* 0x000fe4000bf25270 */
[----:B------:R-:W-:-:S09]  /*0880*/  UISETP.GE.U32.AND UP0, UPT, UR4, 0x3, UPT ;  /* 0x000000030400788c */ /* 0x000fd2000bf06070 */
[----:B------:R-:W-:Y:S05]  /*0890*/  BRA.U !UP0, `(.L_x_27) ;  /* 0x0000000108d07547 */ /* 0x000fea000b800000 */
[----:B------:R-:W2:Y:S01]  /*08a0*/  LDCU.64 UR10, c[0x0][0x3a0] ;  /* 0x00007400ff0a77ac */ /* 0x000ea20008000a00 */
[----:B------:R-:W-:Y:S01]  /*08b0*/  IMAD.IADD R13, R7, 0x1, R0 ;  /* 0x00000001070d7824 */ /* 0x000fe200078e0200 */
[C---:B------:R-:W-:Y:S01]  /*08c0*/  IADD3 R12, P2, P3, R4.reuse, R0, R7 ;  /* 0x00000000040c7210 */ /* 0x040fe20007b5e007 */
[----:B------:R-:W3:Y:S03]  /*08d0*/  LDCU UR4, c[0x0][0x388] ;  /* 0x00007100ff0477ac */ /* 0x000ee60008000800 */
[----:B------:R-:W-:-:S05]  /*08e0*/  IADD3 R13, P1, PT, R4, R13, RZ ;  /* 0x0000000d040d7210 */ /* 0x000fca0007f3e0ff */
[----:B------:R-:W-:Y:S01]  /*08f0*/  IMAD.X R16, RZ, RZ, R6, P1 ;  /* 0x000000ffff107224 */ /* 0x000fe200008e0606 */
[----:B--2---:R-:W-:-:S04]  /*0900*/  LEA R14, P1, R13, UR10, 0x2 ;  /* 0x0000000a0d0e7c11 */ /* 0x004fc8000f8210ff */
[----:B------:R-:W-:Y:S02]  /*0910*/  LEA.HI.X R15, R13, UR11, R16, 0x2, P1 ;  /* 0x0000000b0d0f7c11 */ /* 0x000fe400088f1410 */
[----:B------:R-:W-:Y:S02]  /*0920*/  IADD3.X R13, PT, PT, R6, RZ, RZ, P2, P3 ;  /* 0x000000ff060d7210 */ /* 0x000fe400017e64ff */
[C---:B------:R-:W-:Y:S01]  /*0930*/  LEA R16, P1, R12.reuse, UR10, 0x2 ;  /* 0x0000000a0c107c11 */ /* 0x040fe2000f8210ff */
[----:B------:R-:W3:Y:S03]  /*0940*/  LDG.E R23, desc[UR8][R14.64] ;  /* 0x000000080e177981 */ /* 0x000ee6000c1e1900 */
[----:B------:R-:W-:Y:S01]  /*0950*/  LEA.HI.X R17, R12, UR11, R13, 0x2, P1 ;  /* 0x0000000b0c117c11 */ /* 0x000fe200088f140d */
[----:B------:R-:W2:Y:S04]  /*0960*/  LDCU.64 UR10, c[0x0][0x398] ;  /* 0x00007300ff0a77ac */ /* 0x000ea80008000a00 */
[----:B------:R-:W4:Y:S01]  /*0970*/  LDG.E R18, desc[UR8][R16.64+0x4] ;  /* 0x0000040810127981 */ /* 0x000f22000c1e1900 */
[----:B------:R-:W-:Y:S01]  /*0980*/  SHF.R.S32.HI R19, RZ, 0x1f, R5 ;  /* 0x0000001fff137819 */ /* 0x000fe20000011405 */
[----:B---3--:R-:W-:-:S05]  /*0990*/  IMAD R12, R23, UR4, R11 ;  /* 0x00000004170c7c24 */ /* 0x008fca000f8e020b */
[----:B------:R-:W-:Y:S01]  /*09a0*/  IADD3 R13, P1, PT, R5, R12, RZ ;  /* 0x0000000c050d7210 */ /* 0x000fe20007f3e0ff */
[----:B----4-:R-:W-:-:S03]  /*09b0*/  IMAD R22, R18, UR4, R11 ;  /* 0x0000000412167c24 */ /* 0x010fc6000f8e020b */
[-C--:B------:R-:W-:Y:S02]  /*09c0*/  LEA.HI.X.SX32 R24, R12, R19.reuse, 0x1, P1 ;  /* 0x000000130c187211 */ /* 0x080fe400008f0eff */
[----:B--2---:R-:W-:Y:S02]  /*09d0*/  LEA R12, P1, R13, UR10, 0x2 ;  /* 0x0000000a0d0c7c11 */ /* 0x004fe4000f8210ff */
[----:B------:R-:W-:Y:S02]  /*09e0*/  IADD3 R15, P2, PT, R5, R22, RZ ;  /* 0x00000016050f7210 */ /* 0x000fe40007f5e0ff */
[----:B------:R-:W-:Y:S02]  /*09f0*/  LEA.HI.X R13, R13, UR11, R24, 0x2, P1 ;  /* 0x0000000b0d0d7c11 */ /* 0x000fe400088f1418 */
[----:B------:R-:W-:Y:S02]  /*0a00*/  LEA.HI.X.SX32 R22, R22, R19, 0x1, P2 ;  /* 0x0000001316167211 */ /* 0x000fe400010f0eff */
[----:B------:R-:W-:-:S02]  /*0a10*/  LEA R14, P1, R15, UR10, 0x2 ;  /* 0x0000000a0f0e7c11 */ /* 0x000fc4000f8210ff */
[----:B------:R-:W2:Y:S02]  /*0a20*/  LDG.E R13, desc[UR8][R12.64] ;  /* 0x000000080c0d7981 */ /* 0x000ea4000c1e1900 */
[----:B------:R-:W-:-:S05]  /*0a30*/  LEA.HI.X R15, R15, UR11, R22, 0x2, P1 ;  /* 0x0000000b0f0f7c11 */ /* 0x000fca00088f1416 */
[----:B------:R-:W3:Y:S01]  /*0a40*/  LDG.E R21, desc[UR8][R14.64] ;  /* 0x000000080e157981 */ /* 0x000ee2000c1e1900 */
[----:B--2---:R-:W-:-:S04]  /*0a50*/  FSETP.GT.AND P1, PT, R13, R20, PT ;  /* 0x000000140d00720b */ /* 0x004fc80003f24000 */
[----:B------:R-:W-:Y:S02]  /*0a60*/  FSEL R22, R13, R20, P1 ;  /* 0x000000140d167208 */ /* 0x000fe40000800000 */
[----:B------:R-:W2:Y:S02]  /*0a70*/  LDG.E R20, desc[UR8][R16.64+0x8] ;  /* 0x0000080810147981 */ /* 0x000ea4000c1e1900 */
[----:B---3--:R-:W-:-:S13]  /*0a80*/  FSETP.GT.AND P2, PT, R21, R22, PT ;  /* 0x000000161500720b */ /* 0x008fda0003f44000 */
[----:B------:R-:W-:Y:S02]  /*0a90*/  @!P2 SEL R18, R23, R26, P1 ;  /* 0x0000001a1712a207 */ /* 0x000fe40000800000 */
[----:B------:R-:W3:Y:S01]  /*0aa0*/  LDG.E R26, desc[UR8][R16.64+0xc] ;  /* 0x00000c08101a7981 */ /* 0x000ee2000c1e1900 */
[----:B--2---:R-:W-:-:S05]  /*0ab0*/  IMAD R24, R20, UR4, R11 ;  /* 0x0000000414187c24 */ /* 0x004fca000f8e020b */
[----:B------:R-:W-:-:S04]  /*0ac0*/  IADD3 R23, P1, PT, R5, R24, RZ ;  /* 0x0000001805177210 */ /* 0x000fc80007f3e0ff */
[----:B------:R-:W-:Y:S02]  /*0ad0*/  LEA.HI.X.SX32 R24, R24, R19, 0x1, P1 ;  /* 0x0000001318187211 */ /* 0x000fe400008f0eff */
[----:B------:R-:W-:Y:S01]  /*0ae0*/  LEA R12, P1, R23, UR10, 0x2 ;  /* 0x0000000a170c7c11 */ /* 0x000fe2000f8210ff */
[----:B---3--:R-:W-:-:S03]  /*0af0*/  IMAD R28, R26, UR4, R11 ;  /* 0x000000041a1c7c24 */ /* 0x008fc6000f8e020b */
[----:B------:R-:W-:Y:S02]  /*0b00*/  LEA.HI.X R13, R23, UR11, R24, 0x2, P1 ;  /* 0x0000000b170d7c11 */ /* 0x000fe400088f1418 */
[----:B------:R-:W-:-:S03]  /*0b10*/  IADD3 R15, P3, PT, R5, R28, RZ ;  /* 0x0000001c050f7210 */ /* 0x000fc60007f7e0ff */
[----:B------:R-:W2:Y:S01]  /*0b20*/  LDG.E R12, desc[UR8][R12.64] ;  /* 0x000000080c0c7981 */ /* 0x000ea2000c1e1900 */
[----:B------:R-:W-:Y:S02]  /*0b30*/  LEA.HI.X.SX32 R28, R28, R19, 0x1, P3 ;  /* 0x000000131c1c7211 */ /* 0x000fe400018f0eff */
[----:B------:R-:W-:-:S04]  /*0b40*/  LEA R14, P1, R15, UR10, 0x2 ;  /* 0x0000000a0f0e7c11 */ /* 0x000fc8000f8210ff */
[----:B------:R-:W-:-:S05]  /*0b50*/  LEA.HI.X R15, R15, UR11, R28, 0x2, P1 ;  /* 0x0000000b0f0f7c11 */ /* 0x000fca00088f141c */
[----:B------:R-:W3:Y:S01]  /*0b60*/  LDG.E R14, desc[UR8][R14.64] ;  /* 0x000000080e0e7981 */ /* 0x000ee2000c1e1900 */
[----:B------:R-:W-:Y:S01]  /*0b70*/  FSEL R21, R21, R22, P2 ;  /* 0x0000001615157208 */ /* 0x000fe20001000000 */
[----:B------:R-:W-:-:S03]  /*0b80*/  VIADD R0, R0, 0x4 ;  /* 0x0000000400007836 */ /* 0x000fc60000000000 */
[----:B--2---:R-:W-:-:S04]  /*0b90*/  FSETP.GT.AND P1, PT, R12, R21, PT ;  /* 0x000000150c00720b */ /* 0x004fc80003f24000 */
[----:B------:R-:W-:-:S04]  /*0ba0*/  FSEL R21, R12, R21, P1 ;  /* 0x000000150c157208 */ /* 0x000fc80000800000 */
[----:B---3--:R-:W-:-:S13]  /*0bb0*/  FSETP.GT.AND P2, PT, R14, R21, PT ;  /* 0x000000150e00720b */ /* 0x008fda0003f44000 */
[----:B------:R-:W-:Y:S02]  /*0bc0*/  @!P2 SEL R26, R20, R18, P1 ;  /* 0x00000012141aa207 */ /* 0x000fe40000800000 */
[----:B------:R-:W-:-:S07]  /*0bd0*/  FSEL R20, R14, R21, P2 ;  /* 0x000000150e147208 */ /* 0x000fce0001000000 */
.L_x_27:
[----:B------:R-:W-:Y:S05]  /*0be0*/  BRA.U !UP1, `(.L_x_26) ;  /* 0x0000000109e87547 */ /* 0x000fea000b800000 */
[----:B------:R-:W2:Y:S01]  /*0bf0*/  LDCU UR4, c[0x0][0x390] ;  /* 0x00007200ff0477ac */ /* 0x000ea20008000800 */
[----:B------:R-:W-:Y:S02]  /*0c00*/  UISETP.NE.AND UP0, UPT, UR6, 0x1, UPT ;  /* 0x000000010600788c */ /* 0x000fe4000bf05270 */
[----:B--2---:R-:W-:-:S07]  /*0c10*/  ULOP3.LUT UP1, URZ, UR4, 0x1, URZ, 0xc0, !UPT ;  /* 0x0000000104ff7892 */ /* 0x004fce000f82c0ff */
[----:B------:R-:W-:Y:S05]  /*0c20*/  BRA.U !UP0, `(.L_x_28) ;  /* 0x0000000108887547 */ /* 0x000fea000b800000 */
[----:B------:R-:W2:Y:S01]  /*0c30*/  LDCU.64 UR10, c[0x0][0x3a0] ;  /* 0x00007400ff0a77ac */ /* 0x000ea20008000a00 */
[----:B------:R-:W-:Y:S01]  /*0c40*/  IMAD.IADD R13, R7, 0x1, R0 ;  /* 0x00000001070d7824 */ /* 0x000fe200078e0200 */
[C---:B------:R-:W-:Y:S01]  /*0c50*/  IADD3 R15, P2, P3, R4.reuse, R0, R7 ;  /* 0x00000000040f7210 */ /* 0x040fe20007b5e007 */
[----:B------:R-:W3:Y:S03]  /*0c60*/  LDCU UR4, c[0x0][0x388] ;  /* 0x00007100ff0477ac */ /* 0x000ee60008000800 */
[----:B------:R-:W-:Y:S02]  /*0c70*/  IADD3 R13, P1, PT, R4, R13, RZ ;  /* 0x0000000d040d7210 */ /* 0x000fe40007f3e0ff */
[----:B------:R-:W-:-:S03]  /*0c80*/  IADD3.X R16, PT, PT, R6, RZ, RZ, P2, P3 ;  /* 0x000000ff06107210 */ /* 0x000fc600017e64ff */
[----:B------:R-:W-:Y:S01]  /*0c90*/  IMAD.X R14, RZ, RZ, R6, P1 ;  /* 0x000000ffff0e7224 */ /* 0x000fe200008e0606 */
[----:B--2---:R-:W-:-:S04]  /*0ca0*/  LEA R12, P1, R13, UR10, 0x2 ;  /* 0x0000000a0d0c7c11 */ /* 0x004fc8000f8210ff */
[----:B------:R-:W-:Y:S02]  /*0cb0*/  LEA.HI.X R13, R13, UR11, R14, 0x2, P1 ;  /* 0x0000000b0d0d7c11 */ /* 0x000fe400088f140e */
[----:B------:R-:W-:-:S03]  /*0cc0*/  LEA R14, P1, R15, UR10, 0x2 ;  /* 0x0000000a0f0e7c11 */ /* 0x000fc6000f8210ff */
[----:B------:R-:W3:Y:S01]  /*0cd0*/  LDG.E R18, desc[UR8][R12.64] ;  /* 0x000000080c127981 */ /* 0x000ee2000c1e1900 */
        /* <DEDUP_REMOVED lines=14> */
[----:B------:R-:W-:-:S06]  /*0dc0*/  LEA.HI.X R13, R13, UR11, R24, 0x2, P1 ;  /* 0x0000000b0d0d7c11 */ /* 0x000fcc00088f1418 */
[----:B------:R-:W3:Y:S01]  /*0dd0*/  LDG.E R13, desc[UR8][R12.64] ;  /* 0x000000080c0d7981 */ /* 0x000ee2000c1e1900 */
[----:B------:R-:W-:Y:S01]  /*0de0*/  VIADD R0, R0, 0x2 ;  /* 0x0000000200007836 */ /* 0x000fe20000000000 */
[----:B--2---:R-:W-:-:S04]  /*0df0*/  FSETP.GT.AND P1, PT, R17, R20, PT ;  /* 0x000000141100720b */ /* 0x004fc80003f24000 */
[----:B------:R-:W-:-:S04]  /*0e00*/  FSEL R20, R17, R20, P1 ;  /* 0x0000001411147208 */ /* 0x000fc80000800000 */
[----:B---3--:R-:W-:-:S04]  /*0e10*/  FSETP.GT.AND P2, PT, R13, R20, PT ;  /* 0x000000140d00720b */ /* 0x008fc80003f44000 */
[----:B------:R-:W-:-:S09]  /*0e20*/  FSEL R20, R13, R20, P2 ;  /* 0x000000140d147208 */ /* 0x000fd20001000000 */
[----:B------:R-:W-:-:S05]  /*0e30*/  @!P2 SEL R14, R18, R26, P1 ;  /* 0x0000001a120ea207 */ /* 0x000fca0000800000 */
[----:B------:R-:W-:-:S07]  /*0e40*/  IMAD.MOV.U32 R26, RZ, RZ, R14 ;  /* 0x000000ffff1a7224 */ /* 0x000fce00078e000e */
.L_x_28:
[----:B------:R-:W-:Y:S05]  /*0e50*/  BRA.U !UP1, `(.L_x_26) ;  /* 0x00000001094c7547 */ /* 0x000fea000b800000 */
[----:B------:R-:W2:Y:S01]  /*0e60*/  LDCU.64 UR10, c[0x0][0x3a0] ;  /* 0x00007400ff0a77ac */ /* 0x000ea20008000a00 */
[----:B------:R-:W-:Y:S01]  /*0e70*/  IMAD.IADD R13, R7, 0x1, R0 ;  /* 0x00000001070d7824 */ /* 0x000fe200078e0200 */
[----:B------:R-:W3:Y:S04]  /*0e80*/  LDCU UR4, c[0x0][0x388] ;  /* 0x00007100ff0477ac */ /* 0x000ee80008000800 */
[----:B------:R-:W-:-:S05]  /*0e90*/  IADD3 R13, P1, PT, R4, R13, RZ ;  /* 0x0000000d040d7210 */ /* 0x000fca0007f3e0ff */
[----:B------:R-:W-:Y:S01]  /*0ea0*/  IMAD.X R0, RZ, RZ, R6, P1 ;  /* 0x000000ffff007224 */ /* 0x000fe200008e0606 */
[----:B--2---:R-:W-:-:S04]  /*0eb0*/  LEA R14, P1, R13, UR10, 0x2 ;  /* 0x0000000a0d0e7c11 */ /* 0x004fc8000f8210ff */
[----:B------:R-:W-:Y:S01]  /*0ec0*/  LEA.HI.X R15, R13, UR11, R0, 0x2, P1 ;  /* 0x0000000b0d0f7c11 */ /* 0x000fe200088f1400 */
[----:B------:R-:W2:Y:S04]  /*0ed0*/  LDCU.64 UR10, c[0x0][0x398] ;  /* 0x00007300ff0a77ac */ /* 0x000ea80008000a00 */
[----:B------:R-:W3:Y:S01]  /*0ee0*/  LDG.E R14, desc[UR8][R14.64] ;  /* 0x000000080e0e7981 */ /* 0x000ee2000c1e1900 */
[----:B------:R-:W-:Y:S01]  /*0ef0*/  SHF.R.S32.HI R17, RZ, 0x1f, R5 ;  /* 0x0000001fff117819 */ /* 0x000fe20000011405 */
[----:B---3--:R-:W-:-:S05]  /*0f00*/  IMAD R0, R14, UR4, R11 ;  /* 0x000000040e007c24 */ /* 0x008fca000f8e020b */
[----:B------:R-:W-:-:S04]  /*0f10*/  IADD3 R13, P1, PT, R5, R0, RZ ;  /* 0x00000000050d7210 */ /* 0x000fc80007f3e0ff */
[----:B------:R-:W-:Y:S02]  /*0f20*/  LEA.HI.X.SX32 R0, R0, R17, 0x1, P1 ;  /* 0x0000001100007211 */ /* 0x000fe400008f0eff */
[----:B--2---:R-:W-:-:S04]  /*0f30*/  LEA R12, P1, R13, UR10, 0x2 ;  /* 0x0000000a0d0c7c11 */ /* 0x004fc8000f8210ff */
[----:B------:R-:W-:-:S06]  /*0f40*/  LEA.HI.X R13, R13, UR11, R0, 0x2, P1 ;  /* 0x0000000b0d0d7c11 */ /* 0x000fcc00088f1400 */
[----:B------:R-:W2:Y:S02]  /*0f50*/  LDG.E R13, desc[UR8][R12.64] ;  /* 0x000000080c0d7981 */ /* 0x000ea4000c1e1900 */
[----:B--2---:R-:W-:-:S04]  /*0f60*/  FSETP.GT.AND P1, PT, R13, R20, PT ;  /* 0x000000140d00720b */ /* 0x004fc80003f24000 */
[----:B------:R-:W-:Y:S02]  /*0f70*/  SEL R26, R14, R26, P1 ;  /* 0x0000001a0e1a7207 */ /* 0x000fe40000800000 */
[----:B------:R-:W-:-:S07]  /*0f80*/  FSEL R20, R13, R20, P1 ;  /* 0x000000140d147208 */ /* 0x000fce0000800000 */
.L_x_26:
[----:B------:R-:W2:Y:S01]  /*0f90*/  LDCU UR4, c[0x0][0x388] ;  /* 0x00007100ff0477ac */ /* 0x000ea20008000800 */
[----:B------:R-:W-:Y:S01]  /*0fa0*/  SHF.R.S32.HI R13, RZ, 0x1f, R3 ;  /* 0x0000001fff0d7819 */ /* 0x000fe20000011403 */
[----:B------:R-:W3:Y:S01]  /*0fb0*/  LDCU.64 UR10, c[0x0][0x3a8] ;  /* 0x00007500ff0a77ac */ /* 0x000ee20008000a00 */
[----:B------:R-:W4:Y:S01]  /*0fc0*/  LDCU.64 UR14, c[0x0][0x3b0] ;  /* 0x00007600ff0e77ac */ /* 0x000f220008000a00 */
[----:B--2---:R-:W-:Y:S02]  /*0fd0*/  IMAD R0, R8, UR4, R11 ;  /* 0x0000000408007c24 */ /* 0x004fe4000f8e020b */
[----:B------:R-:W-:-:S03]  /*0fe0*/  VIADD R11, R11, 0x1 ;  /* 0x000000010b0b7836 */ /* 0x000fc60000000000 */
[----:B------:R-:W-:-:S05]  /*0ff0*/  IADD3 R0, P1, PT, R3, R0, RZ ;  /* 0x0000000003007210 */ /* 0x000fca0007f3e0ff */
[----:B------:R-:W-:Y:S02]  /*1000*/  IMAD.X R13, RZ, RZ, R13, P1 ;  /* 0x000000ffff0d7224 */ /* 0x000fe400008e060d */
[----:B------:R-:W-:-:S03]  /*1010*/  IMAD.SHL.U32 R14, R0, 0x4, RZ ;  /* 0x00000004000e7824 */ /* 0x000fc600078e00ff */
[----:B------:R-:W-:Y:S02]  /*1020*/  SHF.L.U64.HI R0, R0, 0x2, R13 ;  /* 0x0000000200007819 */ /* 0x000fe4000001020d */
[C---:B---3--:R-:W-:Y:S02]  /*1030*/  IADD3 R12, P1, PT, R14.reuse, UR10, RZ ;  /* 0x0000000a0e0c7c10 */ /* 0x048fe4000ff3e0ff */
[----:B----4-:R-:W-:Y:S02]  /*1040*/  IADD3 R14, P2, PT, R14, UR14, RZ ;  /* 0x0000000e0e0e7c10 */ /* 0x010fe4000ff5e0ff */
[C---:B------:R-:W-:Y:S02]  /*1050*/  IADD3.X R13, PT, PT, R0.reuse, UR11, RZ, P1, !PT ;  /* 0x0000000b000d7c10 */ /* 0x040fe40008ffe4ff */
[----:B------:R-:W-:Y:S02]  /*1060*/  IADD3.X R15, PT, PT, R0, UR15, RZ, P2, !PT ;  /* 0x0000000f000f7c10 */ /* 0x000fe400097fe4ff */
[----:B------:R-:W-:Y:S01]  /*1070*/  ISETP.NE.AND P1, PT, R11, UR4, PT ;  /* 0x000000040b007c0c */ /* 0x000fe2000bf25270 */
[----:B------:R2:W-:Y:S04]  /*1080*/  STG.E desc[UR8][R12.64], R20 ;  /* 0x000000140c007986 */ /* 0x0005e8000c101908 */
[----:B------:R2:W-:Y:S08]  /*1090*/  STG.E desc[UR8][R14.64], R26 ;  /* 0x0000001a0e007986 */ /* 0x0005f0000c101908 */
[----:B------:R-:W-:Y:S05]  /*10a0*/  @P1 BRA `(.L_x_29) ;  /* 0xfffffff000681947 */ /* 0x000fea000383ffff */
[----:B------:R-:W-:Y:S05]  /*10b0*/  @!P0 BRA `(.L_x_30) ;  /* 0xfffffff0002c8947 */ /* 0x000fea000383ffff */
[----:B01----:R-:W-:Y:S05]  /*10c0*/  EXIT ;  /* 0x000000000000794d */ /* 0x003fea0003800000 */
.L_x_23:
[C---:B------:R-:W-:Y:S01]  /*10d0*/  LOP3.LUT R12, R6.reuse, 0x7, RZ, 0xc0, !PT ;  /* 0x00000007060c7812 */ /* 0x040fe200078ec0ff */
[----:B------:R-:W0:Y:S01]  /*10e0*/  LDCU.64 UR4, c[0x0][0x3a8] ;  /* 0x00007500ff0477ac */ /* 0x000e220008000a00 */
[----:B------:R-:W-:-:S03]  /*10f0*/  LOP3.LUT R13, R6, 0x3, RZ, 0xc0, !PT ;  /* 0x00000003060d7812 */ /* 0x000fc600078ec0ff */
[----:B------:R-:W-:-:S05]  /*1100*/  VIADD R0, R12, 0xffffffff ;  /* 0xffffffff0c007836 */ /* 0x000fca0000000000 */
[----:B------:R-:W-:Y:S02]  /*1110*/  ISETP.GE.U32.AND P0, PT, R0, 0x3, PT ;  /* 0x000000030000780c */ /* 0x000fe40003f06070 */
[----:B------:R-:W-:-:S11]  /*1120*/  LOP3.LUT R0, R6, 0x7ffffff8, RZ, 0xc0, !PT ;  /* 0x7ffffff806007812 */ /* 0x000fd600078ec0ff */
.L_x_36:
[----:B-1-3--:R-:W1:Y:S01]  /*1130*/  LDC.64 R4, c[0x0][0x388] ;  /* 0x0000e200ff047b82 */ /* 0x00ae620000000a00 */
[----:B------:R-:W-:Y:S01]  /*1140*/  IMAD.MOV.U32 R11, RZ, RZ, RZ ;  /* 0x000000ffff0b7224 */ /* 0x000fe200078e00ff */
[C---:B-1----:R-:W-:Y:S01]  /*1150*/  ISETP.GE.U32.AND P2, PT, R4.reuse, 0x8, PT ;  /* 0x000000080400780c */ /* 0x042fe20003f46070 */
[----:B------:R-:W-:Y:S02]  /*1160*/  IMAD R10, R4, R2, RZ ;  /* 0x00000002040a7224 */ /* 0x000fe400078e02ff */
[----:B------:R-:W-:-:S05]  /*1170*/  VIADD R2, R2, UR7 ;  /* 0x0000000702027c36 */ /* 0x000fca0008000000 */
[----:B------:R-:W-:Y:S02]  /*1180*/  ISETP.GE.AND P1, PT, R2, R5, PT ;  /* 0x000000050200720c */ /* 0x000fe40003f26270 */
[----:B------:R-:W-:-:S03]  /*1190*/  SHF.R.S32.HI R5, RZ, 0x1f, R3 ;  /* 0x0000001fff057819 */ /* 0x000fc60000011403 */
[----:B--2---:R-:W-:Y:S08]  /*11a0*/  @!P2 BRA `(.L_x_31) ;  /* 0x00000000004ca947 */ /* 0x004ff00003800000 */
[----:B------:R-:W-:-:S07]  /*11b0*/  IMAD.MOV.U32 R9, RZ, RZ, RZ ;  /* 0x000000ffff097224 */ /* 0x000fce00078e00ff */
.L_x_32:
[----:B-1----:R-:W-:Y:S02]  /*11c0*/  IMAD.IADD R6, R10, 0x1, R9 ;  /* 0x000000010a067824 */ /* 0x002fe400078e0209 */
[----:B------:R-:W-:Y:S02]  /*11d0*/  IMAD.MOV.U32 R11, RZ, RZ, -0x39e3c000 ;  /* 0xc61c4000ff0b7424 */ /* 0x000fe400078e00ff */
[----:B------:R-:W-:Y:S01]  /*11e0*/  VIADD R9, R9, 0x8 ;  /* 0x0000000809097836 */ /* 0x000fe20000000000 */
[----:B------:R-:W-:-:S05]  /*11f0*/  IADD3 R7, P2, PT, R3, R6, RZ ;  /* 0x0000000603077210 */ /* 0x000fca0007f5e0ff */
[----:B------:R-:W-:Y:S01]  /*1200*/  IMAD.X R8, RZ, RZ, R5, P2 ;  /* 0x000000ffff087224 */ /* 0x000fe200010e0605 */
[----:B0-----:R-:W-:-:S04]  /*1210*/  LEA R6, P2, R7, UR4, 0x2 ;  /* 0x0000000407067c11 */ /* 0x001fc8000f8410ff */
[----:B------:R-:W-:Y:S02]  /*1220*/  LEA.HI.X R7, R7, UR5, R8, 0x2, P2 ;  /* 0x0000000507077c11 */ /* 0x000fe400090f1408 */
[----:B------:R-:W-:-:S03]  /*1230*/  ISETP.NE.AND P2, PT, R9, R0, PT ;  /* 0x000000000900720c */ /* 0x000fc60003f45270 */
[----:B------:R1:W-:Y:S04]  /*1240*/  STG.E desc[UR8][R6.64], R11 ;  /* 0x0000000b06007986 */ /* 0x0003e8000c101908 */
[----:B------:R1:W-:Y:S04]  /*1250*/  STG.E desc[UR8][R6.64+0x4], R11 ;  /* 0x0000040b06007986 */ /* 0x0003e8000c101908 */
[----:B------:R1:W-:Y:S04]  /*1260*/  STG.E desc[UR8][R6.64+0x8], R11 ;  /* 0x0000080b06007986 */ /* 0x0003e8000c101908 */
[----:B------:R1:W-:Y:S04]  /*1270*/  STG.E desc[UR8][R6.64+0xc], R11 ;  /* 0x00000c0b06007986 */ /* 0x0003e8000c101908 */
[----:B------:R1:W-:Y:S04]  /*1280*/  STG.E desc[UR8][R6.64+0x10], R11 ;  /* 0x0000100b06007986 */ /* 0x0003e8000c101908 */
[----:B------:R1:W-:Y:S04]  /*1290*/  STG.E desc[UR8][R6.64+0x14], R11 ;  /* 0x0000140b06007986 */ /* 0x0003e8000c101908 */
[----:B------:R1:W-:Y:S04]  /*12a0*/  STG.E desc[UR8][R6.64+0x18], R11 ;  /* 0x0000180b06007986 */ /* 0x0003e8000c101908 */
[----:B------:R1:W-:Y:S01]  /*12b0*/  STG.E desc[UR8][R6.64+0x1c], R11 ;  /* 0x00001c0b06007986 */ /* 0x0003e2000c101908 */
[----:B------:R-:W-:Y:S05]  /*12c0*/  @P2 BRA `(.L_x_32) ;  /* 0xfffffffc00bc2947 */ /* 0x000fea000383ffff */
[----:B-1----:R-:W-:-:S07]  /*12d0*/  IMAD.MOV.U32 R11, RZ, RZ, R0 ;  /* 0x000000ffff0b7224 */ /* 0x002fce00078e0000 */
.L_x_31:
[----:B------:R-:W-:-:S13]  /*12e0*/  ISETP.NE.AND P2, PT, R12, RZ, PT ;  /* 0x000000ff0c00720c */ /* 0x000fda0003f45270 */
[----:B------:R-:W-:Y:S05]  /*12f0*/  @!P2 BRA `(.L_x_33) ;  /* 0x0000000000b4a947 */ /* 0x000fea0003800000 */
[----:B------:R-:W-:Y:S01]  /*1300*/  ISETP.NE.AND P2, PT, R13, RZ, PT ;  /* 0x000000ff0d00720c */ /* 0x000fe20003f45270 */
[----:B------:R-:W-:-:S12]  /*1310*/  @!P0 BRA `(.L_x_34) ;  /* 0x0000000000408947 */ /* 0x000fd80003800000 */
[----:B------:R-:W1:Y:S01]  /*1320*/  LDCU.64 UR10, c[0x0][0x3a8] ;  /* 0x00007500ff0a77ac */ /* 0x000e620008000a00 */
[----:B------:R-:W-:Y:S01]  /*1330*/  IMAD.IADD R6, R10, 0x1, R11 ;  /* 0x000000010a067824 */ /* 0x000fe200078e020b */
[----:B------:R-:W-:Y:S01]  /*1340*/  IADD3 R7, P4, P5, R3, R11, R10 ;  /* 0x0000000b03077210 */ /* 0x000fe20007d9e00a */
[----:B------:R-:W-:Y:S02]  /*1350*/  IMAD.MOV.U32 R15, RZ, RZ, -0x39e3c000 ;  /* 0xc61c4000ff0f7424 */ /* 0x000fe400078e00ff */
[----:B------:R-:W-:Y:S01]  /*1360*/  VIADD R11, R11, 0x4 ;  /* 0x000000040b0b7836 */ /* 0x000fe20000000000 */
[----:B------:R-:W-:Y:S02]  /*1370*/  IADD3 R9, P3, PT, R3, R6, RZ ;  /* 0x0000000603097210 */ /* 0x000fe40007f7e0ff */
[----:B------:R-:W-:-:S03]  /*1380*/  IADD3.X R14, PT, PT, R5, RZ, RZ, P4, P5 ;  /* 0x000000ff050e7210 */ /* 0x000fc600027ea4ff */
[----:B------:R-:W-:Y:S01]  /*1390*/  IMAD.X R16, RZ, RZ, R5, P3 ;  /* 0x000000ffff107224 */ /* 0x000fe200018e0605 */
[----:B-1----:R-:W-:Y:S02]  /*13a0*/  LEA R8, P3, R9, UR10, 0x2 ;  /* 0x0000000a09087c11 */ /* 0x002fe4000f8610ff */
[----:B------:R-:W-:Y:S02]  /*13b0*/  LEA R6, P4, R7, UR10, 0x2 ;  /* 0x0000000a07067c11 */ /* 0x000fe4000f8810ff */
[----:B------:R-:W-:Y:S02]  /*13c0*/  LEA.HI.X R9, R9, UR11, R16, 0x2, P3 ;  /* 0x0000000b09097c11 */ /* 0x000fe400098f1410 */
[----:B------:R-:W-:-:S03]  /*13d0*/  LEA.HI.X R7, R7, UR11, R14, 0x2, P4 ;  /* 0x0000000b07077c11 */ /* 0x000fc6000a0f140e */
[----:B------:R1:W-:Y:S04]  /*13e0*/  STG.E desc[UR8][R8.64], R15 ;  /* 0x0000000f08007986 */ /* 0x0003e8000c101908 */
[----:B------:R1:W-:Y:S04]  /*13f0*/  STG.E desc[UR8][R6.64+0x4], R15 ;  /* 0x0000040f06007986 */ /* 0x0003e8000c101908 */
[----:B------:R1:W-:Y:S04]  /*1400*/  STG.E desc[UR8][R6.64+0x8], R15 ;  /* 0x0000080f06007986 */ /* 0x0003e8000c101908 */
[----:B------:R1:W-:Y:S02]  /*1410*/  STG.E desc[UR8][R6.64+0xc], R15 ;  /* 0x00000c0f06007986 */ /* 0x0003e4000c101908 */
.L_x_34:
[----:B------:R-:W-:Y:S05]  /*1420*/  @!P2 BRA `(.L_x_33) ;  /* 0x000000000068a947 */ /* 0x000fea0003800000 */
[----:B------:R-:W-:Y:S02]  /*1430*/  ISETP.NE.AND P3, PT, R13, 0x1, PT ;  /* 0x000000010d00780c */ /* 0x000fe40003f65270 */
[----:B------:R-:W-:-:S11]  /*1440*/  LOP3.LUT P2, RZ, R4, 0x1, RZ, 0xc0, !PT ;  /* 0x0000000104ff7812 */ /* 0x000fd6000784c0ff */
[----:B------:R-:W-:Y:S05]  /*1450*/  @!P3 BRA `(.L_x_35) ;  /* 0x000000000038b947 */ /* 0x000fea0003800000 */
[----:B------:R-:W2:Y:S01]  /*1460*/  LDCU.64 UR10, c[0x0][0x3a8] ;  /* 0x00007500ff0a77ac */ /* 0x000ea20008000a00 */
[----:B------:R-:W-:Y:S01]  /*1470*/  IMAD.IADD R4, R10, 0x1, R11 ;  /* 0x000000010a047824 */ /* 0x000fe200078e020b */
[----:B-1----:R-:W-:Y:S01]  /*1480*/  IADD3 R7, P4, P5, R3, R11, R10 ;  /* 0x0000000b03077210 */ /* 0x002fe20007d9e00a */
[----:B------:R-:W-:Y:S02]  /*1490*/  IMAD.MOV.U32 R15, RZ, RZ, -0x39e3c000 ;  /* 0xc61c4000ff0f7424 */ /* 0x000fe400078e00ff */
[----:B------:R-:W-:Y:S01]  /*14a0*/  VIADD R11, R11, 0x2 ;  /* 0x000000020b0b7836 */ /* 0x000fe20000000000 */
[----:B------:R-:W-:Y:S02]  /*14b0*/  IADD3 R4, P3, PT, R3, R4, RZ ;  /* 0x0000000403047210 */ /* 0x000fe40007f7e0ff */
[----:B------:R-:W-:-:S03]  /*14c0*/  IADD3.X R14, PT, PT, R5, RZ, RZ, P4, P5 ;  /* 0x000000ff050e7210 */ /* 0x000fc600027ea4ff */
[----:B------:R-:W-:Y:S01]  /*14d0*/  IMAD.X R9, RZ, RZ, R5, P3 ;  /* 0x000000ffff097224 */ /* 0x000fe200018e0605 */
[C---:B--2---:R-:W-:Y:S02]  /*14e0*/  LEA R8, P3, R4.reuse, UR10, 0x2 ;  /* 0x0000000a04087c11 */ /* 0x044fe4000f8610ff */
[C---:B------:R-:W-:Y:S02]  /*14f0*/  LEA R6, P4, R7.reuse, UR10, 0x2 ;  /* 0x0000000a07067c11 */ /* 0x040fe4000f8810ff */
[----:B------:R-:W-:Y:S02]  /*1500*/  LEA.HI.X R9, R4, UR11, R9, 0x2, P3 ;  /* 0x0000000b04097c11 */ /* 0x000fe400098f1409 */
[----:B------:R-:W-:-:S03]  /*1510*/  LEA.HI.X R7, R7, UR11, R14, 0x2, P4 ;  /* 0x0000000b07077c11 */ /* 0x000fc6000a0f140e */
[----:B------:R2:W-:Y:S04]  /*1520*/  STG.E desc[UR8][R8.64], R15 ;  /* 0x0000000f08007986 */ /* 0x0005e8000c101908 */
[----:B------:R2:W-:Y:S02]  /*1530*/  STG.E desc[UR8][R6.64+0x4], R15 ;  /* 0x0000040f06007986 */ /* 0x0005e4000c101908 */
.L_x_35:
[----:B------:R-:W-:Y:S05]  /*1540*/  @!P2 BRA `(.L_x_33) ;  /* 0x000000000020a947 */ /* 0x000fea0003800000 */
[----:B------:R-:W3:Y:S01]  /*1550*/  LDCU.64 UR10, c[0x0][0x3a8] ;  /* 0x00007500ff0a77ac */ /* 0x000ee20008000a00 */
[----:B------:R-:W-:Y:S02]  /*1560*/  IMAD.IADD R10, R10, 0x1, R11 ;  /* 0x000000010a0a7824 */ /* 0x000fe400078e020b */
[----:B-12---:R-:W-:-:S03]  /*1570*/  IMAD.MOV.U32 R7, RZ, RZ, -0x39e3c000 ;  /* 0xc61c4000ff077424 */ /* 0x006fc600078e00ff */
[----:B------:R-:W-:-:S05]  /*1580*/  IADD3 R10, P2, PT, R3, R10, RZ ;  /* 0x0000000a030a7210 */ /* 0x000fca0007f5e0ff */
[----:B------:R-:W-:Y:S01]  /*1590*/  IMAD.X R5, RZ, RZ, R5, P2 ;  /* 0x000000ffff057224 */ /* 0x000fe200010e0605 */
[----:B---3--:R-:W-:-:S04]  /*15a0*/  LEA R4, P2, R10, UR10, 0x2 ;  /* 0x0000000a0a047c11 */ /* 0x008fc8000f8410ff */
[----:B------:R-:W-:-:S05]  /*15b0*/  LEA.HI.X R5, R10, UR11, R5, 0x2, P2 ;  /* 0x0000000b0a057c11 */ /* 0x000fca00090f1405 */
[----:B------:R3:W-:Y:S04]  /*15c0*/  STG.E desc[UR8][R4.64], R7 ;  /* 0x0000000704007986 */ /* 0x0007e8000c101908 */
.L_x_33:
[----:B------:R-:W-:Y:S05]  /*15d0*/  @!P1 BRA `(.L_x_36) ;  /* 0xfffffff800d49947 */ /* 0x000fea000383ffff */
[----:B0-----:R-:W-:Y:S05]  /*15e0*/  EXIT ;  /* 0x000000000000794d */ /* 0x001fea0003800000 */
.L_x_37:
        /* <DEDUP_REMOVED lines=9> */
.L_x_78:


//--------------------- .text._Z20group_point_grad_gpuiiiiiPKfPKiPf --------------------------
	.section	.text._Z20group_point_grad_gpuiiiiiPKfPKiPf,"ax",@progbits
	.align	128
        .global         _Z20group_point_grad_gpuiiiiiPKfPKiPf
        .type           _Z20group_point_grad_gpuiiiiiPKfPKiPf,@function
        .size           _Z20group_point_grad_gpuiiiiiPKfPKiPf,(.L_x_79 - _Z20group_point_grad_gpuiiiiiPKfPKiPf)
        .other          _Z20group_point_grad_gpuiiiiiPKfPKiPf,@"STO_CUDA_ENTRY STV_DEFAULT"
_Z20group_point_grad_gpuiiiiiPKfPKiPf:
.text._Z20group_point_grad_gpuiiiiiPKfPKiPf:
[----:B------:R-:W-:Y:S01]  /*0000*/  LDC R1, c[0x0][0x37c] ;  /* 0x0000df00ff017b82 */ /* 0x000fe20000000800 */
[----:B------:R-:W0:Y:S07]  /*0010*/  S2R R4, SR_TID.X ;  /* 0x0000000000047919 */ /* 0x000e2e0000002100 */
[----:B------:R-:W1:Y:S01]  /*0020*/  LDC.64 R2, c[0x0][0x388] ;  /* 0x0000e200ff027b82 */ /* 0x000e620000000a00 */
[----:B------:R-:W1:Y:S01]  /*0030*/  LDCU UR5, c[0x0][0x390] ;  /* 0x00007200ff0577ac */ /* 0x000e620008000800 */
[----:B------:R-:W2:Y:S06]  /*0040*/  LDCU UR6, c[0x0][0x384] ;  /* 0x00007080ff0677ac */ /* 0x000eac0008000800 */
[----:B------:R-:W3:Y:S01]  /*0050*/  S2UR UR4, SR_CTAID.X ;  /* 0x00000000000479c3 */ /* 0x000ee20000002500 */
[----:B-1----:R-:W-:-:S02]  /*0060*/  VIMNMX R0, PT, PT, R2, UR5, PT ;  /* 0x0000000502007c48 */ /* 0x002fc4000bfe0100 */
[----:B0-----:R-:W-:Y:S01]  /*0070*/  ISETP.GE.AND P0, PT, R4, R3, PT ;  /* 0x000000030400720c */ /* 0x001fe20003f06270 */
[----:B------:R-:W-:-:S03]  /*0080*/  IMAD R3, R3, UR5, RZ ;  /* 0x0000000503037c24 */ /* 0x000fc6000f8e02ff */
[----:B------:R-:W-:Y:S01]  /*0090*/  ISETP.LT.OR P0, PT, R0, 0x1, P0 ;  /* 0x000000010000780c */ /* 0x000fe20000701670 */
[----:B---3--:R-:W-:Y:S02]  /*00a0*/  IMAD R0, R2, UR4, RZ ;  /* 0x0000000402007c24 */ /* 0x008fe4000f8e02ff */
[----:B------:R-:W-:Y:S02]  /*00b0*/  IMAD R3, R3, UR4, RZ ;  /* 0x0000000403037c24 */ /* 0x000fe4000f8e02ff */
[----:B--2---:R-:W-:-:S08]  /*00c0*/  IMAD R0, R0, UR6, RZ ;  /* 0x0000000600007c24 */ /* 0x004fd0000f8e02ff */
[----:B------:R-:W-:Y:S05]  /*00d0*/  @P0 EXIT ;  /* 0x000000000000094d */ /* 0x000fea0003800000 */
[----:B------:R-:W-:Y:S01]  /*00e0*/  IMAD R2, R3, R2, RZ ;  /* 0x0000000203027224 */ /* 0x000fe200078e02ff */
[----:B------:R-:W0:Y:S01]  /*00f0*/  LDCU.64 UR6, c[0x0][0x358] ;  /* 0x00006b00ff0677ac */ /* 0x000e220008000a00 */
[----:B------:R-:W1:Y:S01]  /*0100*/  LDCU.64 UR8, c[0x0][0x398] ;  /* 0x00007300ff0877ac */ /* 0x000e620008000a00 */
[----:B------:R-:W2:Y:S04]  /*0110*/  LDCU.64 UR10, c[0x0][0x3a8] ;  /* 0x00007500ff0a77ac */ /* 0x000ea80008000a00 */
.L_x_44:
[----:B---34-:R-:W-:-:S07]  /*0120*/  IMAD.MOV.U32 R5, RZ, RZ, RZ ;  /* 0x000000ffff057224 */ /* 0x018fce00078e00ff */
.L_x_43:
[----:B---3--:R-:W3:Y:S01]  /*0130*/  LDCU UR12, c[0x0][0x390] ;  /* 0x00007200ff0c77ac */ /* 0x008ee20008000800 */
[----:B----4-:R-:W4:Y:S01]  /*0140*/  LDCU.64 UR4, c[0x0][0x3a0] ;  /* 0x00007400ff0477ac */ /* 0x010f220008000a00 */
[----:B---3--:R-:W-:-:S05]  /*0150*/  IMAD R10, R4, UR12, R5 ;  /* 0x0000000c040a7c24 */ /* 0x008fca000f8e0205 */
[----:B0-----:R-:W-:-:S04]  /*0160*/  IADD3 R6, P0, PT, R3, R10, RZ ;  /* 0x0000000a03067210 */ /* 0x001fc80007f1e0ff */
[----:B------:R-:W-:Y:S02]  /*0170*/  LEA.HI.X.SX32 R7, R3, RZ, 0x1, P0 ;  /* 0x000000ff03077211 */ /* 0x000fe400000f0eff */
[C---:B----4-:R-:W-:Y:S01]  /*0180*/  LEA R8, P0, R6.reuse, UR4, 0x2 ;  /* 0x0000000406087c11 */ /* 0x050fe2000f8010ff */
[----:B------:R-:W3:Y:S03]  /*0190*/  LDCU UR4, c[0x0][0x388] ;  /* 0x00007100ff0477ac */ /* 0x000ee60008000800 */
[----:B------:R-:W-:-:S05]  /*01a0*/  LEA.HI.X R9, R6, UR5, R7, 0x2, P0 ;  /* 0x0000000506097c11 */ /* 0x000fca00080f1407 */
[----:B0-----:R-:W4:Y:S01]  /*01b0*/  LDG.E R6, desc[UR6][R8.64] ;  /* 0x0000000608067981 */ /* 0x001f22000c1e1900 */
[----:B------:R-:W-:Y:S01]  /*01c0*/  IMAD.MOV.U32 R7, RZ, RZ, RZ ;  /* 0x000000ffff077224 */ /* 0x000fe200078e00ff */
[----:B---3--:R-:W-:Y:S02]  /*01d0*/  UISETP.GE.U32.AND UP0, UPT, UR4, 0x8, UPT ;  /* 0x000000080400788c */ /* 0x008fe4000bf06070 */
[----:B----4-:R-:W-:-:S07]  /*01e0*/  IMAD R6, R6, UR4, RZ ;  /* 0x0000000406067c24 */ /* 0x010fce000f8e02ff */
[----:B------:R-:W-:Y:S05]  /*01f0*/  BRA.U !UP0, `(.L_x_38) ;  /* 0x0000000508447547 */ /* 0x000fea000b800000 */
[----:B------:R-:W-:Y:S01]  /*0200*/  IMAD R8, R10, UR4, RZ ;  /* 0x000000040a087c24 */ /* 0x000fe2000f8e02ff */
[----:B------:R-:W-:Y:S01]  /*0210*/  ULOP3.LUT UR4, UR4, 0x7ffffff8, URZ, 0xc0, !UPT ;  /* 0x7ffffff804047892 */ /* 0x000fe2000f8ec0ff */
[----:B------:R-:W-:Y:S02]  /*0220*/  IMAD.MOV.U32 R7, RZ, RZ, R6 ;  /* 0x000000ffff077224 */ /* 0x000fe400078e0006 */
[C---:B------:R-:W-:Y:S01]  /*0230*/  VIADD R9, R8.reuse, 0x1 ;  /* 0x0000000108097836 */ /* 0x040fe20000000000 */
[----:B------:R-:W-:Y:S01]  /*0240*/  UIADD3 UR4, UPT, UPT, -UR4, URZ, URZ ;  /* 0x000000ff04047290 */ /* 0x000fe2000fffe1ff */
[C---:B------:R-:W-:Y:S02]  /*0250*/  VIADD R11, R8.reuse, 0x2 ;  /* 0x00000002080b7836 */ /* 0x040fe40000000000 */
[C---:B------:R-:W-:Y:S02]  /*0260*/  VIADD R13, R8.reuse, 0x3 ;  /* 0x00000003080d7836 */ /* 0x040fe40000000000 */
[----:B------:R-:W-:-:S02]  /*0270*/  VIADD R15, R8, 0x4 ;  /* 0x00000004080f7836 */ /* 0x000fc40000000000 */
[C---:B------:R-:W-:Y:S02]  /*0280*/  VIADD R17, R8.reuse, 0x5 ;  /* 0x0000000508117836 */ /* 0x040fe40000000000 */
[C---:B------:R-:W-:Y:S02]  /*0290*/  VIADD R27, R8.reuse, 0x6 ;  /* 0x00000006081b7836 */ /* 0x040fe40000000000 */
[----:B------:R-:W-:Y:S02]  /*02a0*/  VIADD R29, R8, 0x7 ;  /* 0x00000007081d7836 */ /* 0x000fe40000000000 */
[----:B------:R-:W-:-:S07]  /*02b0*/  IMAD.U32 R10, RZ, RZ, UR4 ;  /* 0x00000004ff0a7e24 */ /* 0x000fce000f8e00ff */
.L_x_39:
[----:B------:R-:W-:Y:S02]  /*02c0*/  SHF.R.S32.HI R12, RZ, 0x1f, R2 ;  /* 0x0000001fff0c7819 */ /* 0x000fe40000011402 */
[----:B------:R-:W-:-:S04]  /*02d0*/  IADD3 R14, P0, PT, R2, R8, RZ ;  /* 0x00000008020e7210 */ /* 0x000fc80007f1e0ff */
[----:B---3--:R-:W-:Y:S02]  /*02e0*/  LEA.HI.X.SX32 R19, R8, R12, 0x1, P0 ;  /* 0x0000000c08137211 */ /* 0x008fe400000f0eff */
[----:B-1----:R-:W-:-:S04]  /*02f0*/  LEA R20, P0, R14, UR8, 0x2 ;  /* 0x000000080e147c11 */ /* 0x002fc8000f8010ff */
[----:B------:R-:W-:-:S05]  /*0300*/  LEA.HI.X R21, R14, UR9, R19, 0x2, P0 ;  /* 0x000000090e157c11 */ /* 0x000fca00080f1413 */
[----:B------:R-:W3:Y:S01]  /*0310*/  LDG.E R14, desc[UR6][R20.64] ;  /* 0x00000006140e7981 */ /* 0x000ee2000c1e1900 */
[----:B------:R-:W-:Y:S02]  /*0320*/  SHF.R.S32.HI R18, RZ, 0x1f, R0 ;  /* 0x0000001fff127819 */ /* 0x000fe40000011400 */
[----:B------:R-:W-:Y:S02]  /*0330*/  IADD3 R16, P0, PT, R0, R7, RZ ;  /* 0x0000000700107210 */ /* 0x000fe40007f1e0ff */
[----:B------:R-:W-:Y:S02]  /*0340*/  IADD3 R22, P1, PT, R2, R9, RZ ;  /* 0x0000000902167210 */ /* 0x000fe40007f3e0ff */
[----:B------:R-:W-:Y:S02]  /*0350*/  LEA.HI.X.SX32 R19, R7, R18, 0x1, P0 ;  /* 0x0000001207137211 */ /* 0x000fe400000f0eff */
[----:B--2---:R-:W-:Y:S02]  /*0360*/  LEA R18, P0, R16, UR10, 0x2 ;  /* 0x0000000a10127c11 */ /* 0x004fe4000f8010ff */
[----:B------:R-:W-:-:S02]  /*0370*/  LEA.HI.X.SX32 R23, R9, R12, 0x1, P1 ;  /* 0x0000000c09177211 */ /* 0x000fc400008f0eff */
[----:B------:R-:W-:Y:S02]  /*0380*/  LEA R24, P1, R22, UR8, 0x2 ;  /* 0x0000000816187c11 */ /* 0x000fe4000f8210ff */
[----:B------:R-:W-:Y:S02]  /*0390*/  LEA.HI.X R19, R16, UR11, R19, 0x2, P0 ;  /* 0x0000000b10137c11 */ /* 0x000fe400080f1413 */
[----:B------:R-:W-:-:S03]  /*03a0*/  LEA.HI.X R25, R22, UR9, R23, 0x2, P1 ;  /* 0x0000000916197c11 */ /* 0x000fc600088f1417 */
[----:B---3--:R0:W-:Y:S04]  /*03b0*/  REDG.E.ADD.F32.FTZ.RN.STRONG.GPU desc[UR6][R18.64], R14 ;  /* 0x0000000e120079a6 */ /* 0x0081e8000c12f306 */
[----:B------:R-:W2:Y:S01]  /*03c0*/  LDG.E R16, desc[UR6][R24.64] ;  /* 0x0000000618107981 */ /* 0x000ea2000c1e1900 */
[----:B------:R-:W-:-:S04]  /*03d0*/  IADD3 R21, P0, PT, R2, R11, RZ ;  /* 0x0000000b02157210 */ /* 0x000fc80007f1e0ff */
[----:B------:R-:W-:Y:S02]  /*03e0*/  LEA.HI.X.SX32 R22, R11, R12, 0x1, P0 ;  /* 0x0000000c0b167211 */ /* 0x000fe400000f0eff */
[----:B------:R-:W-:-:S04]  /*03f0*/  LEA R20, P0, R21, UR8, 0x2 ;  /* 0x0000000815147c11 */ /* 0x000fc8000f8010ff */
[----:B------:R-:W-:Y:S01]  /*0400*/  LEA.HI.X R21, R21, UR9, R22, 0x2, P0 ;  /* 0x0000000915157c11 */ /* 0x000fe200080f1416 */
[----:B--2---:R1:W-:Y:S04]  /*0410*/  REDG.E.ADD.F32.FTZ.RN.STRONG.GPU desc[UR6][R18.64+0x4], R16 ;  /* 0x00000410120079a6 */ /* 0x0043e8000c12f306 */
[----:B------:R-:W2:Y:S01]  /*0420*/  LDG.E R26, desc[UR6][R20.64] ;  /* 0x00000006141a7981 */ /* 0x000ea2000c1e1900 */
[----:B------:R-:W-:-:S04]  /*0430*/  IADD3 R23, P0, PT, R2, R13, RZ ;  /* 0x0000000d02177210 */ /* 0x000fc80007f1e0ff */
[----:B------:R-:W-:Y:S02]  /*0440*/  LEA.HI.X.SX32 R28, R13, R12, 0x1, P0 ;  /* 0x0000000c0d1c7211 */ /* 0x000fe400000f0eff */
[----:B------:R-:W-:-:S04]  /*0450*/  LEA R22, P0, R23, UR8, 0x2 ;  /* 0x0000000817167c11 */ /* 0x000fc8000f8010ff */
[----:B------:R-:W-:Y:S01]  /*0460*/  LEA.HI.X R23, R23, UR9, R28, 0x2, P0 ;  /* 0x0000000917177c11 */ /* 0x000fe200080f141c */
[----:B--2---:R2:W-:Y:S04]  /*0470*/  REDG.E.ADD.F32.FTZ.RN.STRONG.GPU desc[UR6][R18.64+0x8], R26 ;  /* 0x0000081a120079a6 */ /* 0x0045e8000c12f306 */
[----:B0-----:R-:W3:Y:S01]  /*0480*/  LDG.E R14, desc[UR6][R22.64] ;  /* 0x00000006160e7981 */ /* 0x001ee2000c1e1900 */
[----:B------:R-:W-:-:S04]  /*0490*/  IADD3 R25, P0, PT, R2, R15, RZ ;  /* 0x0000000f02197210 */ /* 0x000fc80007f1e0ff */
[----:B------:R-:W-:Y:S02]  /*04a0*/  LEA.HI.X.SX32 R28, R15, R12, 0x1, P0 ;  /* 0x0000000c0f1c7211 */ /* 0x000fe400000f0eff */
[----:B------:R-:W-:-:S04]  /*04b0*/  LEA R24, P0, R25, UR8, 0x2 ;  /* 0x0000000819187c11 */ /* 0x000fc8000f8010ff */
[----:B------:R-:W-:Y:S02]  /*04c0*/  LEA.HI.X R25, R25, UR9, R28, 0x2, P0 ;  /* 0x0000000919197c11 */ /* 0x000fe400080f141c */
[----:B------:R-:W-:Y:S01]  /*04d0*/  IADD3 R21, P0, PT, R2, R17, RZ ;  /* 0x0000001102157210 */ /* 0x000fe20007f1e0ff */
[----:B---3--:R0:W-:Y:S04]  /*04e0*/  REDG.E.ADD.F32.FTZ.RN.STRONG.GPU desc[UR6][R18.64+0xc], R14 ;  /* 0x00000c0e120079a6 */ /* 0x0081e8000c12f306 */
[----:B-1----:R-:W3:Y:S01]  /*04f0*/  LDG.E R16, desc[UR6][R24.64] ;  /* 0x0000000618107981 */ /* 0x002ee2000c1e1900 */
[----:B------:R-:W-:Y:S02]  /*0500*/  LEA.HI.X.SX32 R28, R17, R12, 0x1, P0 ;  /* 0x0000000c111c7211 */ /* 0x000fe400000f0eff */
[----:B------:R-:W-:-:S04]  /*0510*/  LEA R20, P0, R21, UR8, 0x2 ;  /* 0x0000000815147c11 */ /* 0x000fc8000f8010ff */
[----:B------:R-:W-:Y:S02]  /*0520*/  LEA.HI.X R21, R21, UR9, R28, 0x2, P0 ;  /* 0x0000000915157c11 */ /* 0x000fe400080f141c */
[----:B------:R-:W-:Y:S01]  /*0530*/  IADD3 R23, P0, PT, R2, R27, RZ ;  /* 0x0000001b02177210 */ /* 0x000fe20007f1e0ff */
[----:B---3--:R3:W-:Y:S04]  /*0540*/  REDG.E.ADD.F32.FTZ.RN.STRONG.GPU desc[UR6][R18.64+0x10], R16 ;  /* 0x00001010120079a6 */ /* 0x0087e8000c12f306 */
[----:B------:R-:W4:Y:S01]  /*0550*/  LDG.E R21, desc[UR6][R20.64] ;  /* 0x0000000614157981 */ /* 0x000f22000c1e1900 */
[----:B--2---:R-:W-:Y:S02]  /*0560*/  LEA.HI.X.SX32 R26, R27, R12, 0x1, P0 ;  /* 0x0000000c1b1a7211 */ /* 0x004fe400000f0eff */
[----:B------:R-:W-:-:S04]  /*0570*/  LEA R22, P0, R23, UR8, 0x2 ;  /* 0x0000000817167c11 */ /* 0x000fc8000f8010ff */
[----:B------:R-:W-:Y:S02]  /*0580*/  LEA.HI.X R23, R23, UR9, R26, 0x2, P0 ;  /* 0x0000000917177c11 */ /* 0x000fe400080f141a */
[----:B0-----:R-:W-:Y:S01]  /*0590*/  IADD3 R14, P0, PT, R2, R29, RZ ;  /* 0x0000001d020e7210 */ /* 0x001fe20007f1e0ff */
[----:B----4-:R3:W-:Y:S04]  /*05a0*/  REDG.E.ADD.F32.FTZ.RN.STRONG.GPU desc[UR6][R18.64+0x14], R21 ;  /* 0x00001415120079a6 */ /* 0x0107e8000c12f306 */
[----:B------:R-:W2:Y:S01]  /*05b0*/  LDG.E R23, desc[UR6][R22.64] ;  /* 0x0000000616177981 */ /* 0x000ea2000c1e1900 */
[----:B------:R-:W-:Y:S02]  /*05c0*/  LEA.HI.X.SX32 R25, R29, R12, 0x1, P0 ;  /* 0x0000000c1d197211 */ /* 0x000fe400000f0eff */
[----:B------:R-:W-:-:S04]  /*05d0*/  LEA R24, P0, R14, UR8, 0x2 ;  /* 0x000000080e187c11 */ /* 0x000fc8000f8010ff */
[----:B------:R-:W-:Y:S01]  /*05e0*/  LEA.HI.X R25, R14, UR9, R25, 0x2, P0 ;  /* 0x000000090e197c11 */ /* 0x000fe200080f1419 */
[----:B------:R-:W-:Y:S01]  /*05f0*/  VIADD R10, R10, 0x8 ;  /* 0x000000080a0a7836 */ /* 0x000fe20000000000 */
[----:B--2---:R3:W-:Y:S04]  /*0600*/  REDG.E.ADD.F32.FTZ.RN.STRONG.GPU desc[UR6][R18.64+0x18], R23 ;  /* 0x00001817120079a6 */ /* 0x0047e8000c12f306 */
[----:B------:R-:W2:Y:S01]  /*0610*/  LDG.E R25, desc[UR6][R24.64] ;  /* 0x0000000618197981 */ /* 0x000ea2000c1e1900 */
[----:B------:R-:W-:Y:S01]  /*0620*/  ISETP.NE.AND P0, PT, R10, RZ, PT ;  /* 0x000000ff0a00720c */ /* 0x000fe20003f05270 */
[----:B------:R-:W-:Y:S02]  /*0630*/  VIADD R9, R9, 0x8 ;  /* 0x0000000809097836 */ /* 0x000fe40000000000 */
[----:B------:R-:W-:-:S02]  /*0640*/  VIADD R11, R11, 0x8 ;  /* 0x000000080b0b7836 */ /* 0x000fc40000000000 */
[----:B------:R-:W-:Y:S02]  /*0650*/  VIADD R13, R13, 0x8 ;  /* 0x000000080d0d7836 */ /* 0x000fe40000000000 */
[----:B------:R-:W-:Y:S02]  /*0660*/  VIADD R15, R15, 0x8 ;  /* 0x000000080f0f7836 */ /* 0x000fe40000000000 */
[----:B------:R-:W-:Y:S02]  /*0670*/  VIADD R17, R17, 0x8 ;  /* 0x0000000811117836 */ /* 0x000fe40000000000 */
[----:B------:R-:W-:Y:S02]  /*0680*/  VIADD R27, R27, 0x8 ;  /* 0x000000081b1b7836 */ /* 0x000fe40000000000 */
[----:B------:R-:W-:Y:S02]  /*0690*/  VIADD R29, R29, 0x8 ;  /* 0x000000081d1d7836 */ /* 0x000fe40000000000 */
[----:B------:R-:W-:-:S02]  /*06a0*/  VIADD R8, R8, 0x8 ;  /* 0x0000000808087836 */ /* 0x000fc40000000000 */
[----:B------:R-:W-:Y:S01]  /*06b0*/  VIADD R7, R7, 0x8 ;  /* 0x0000000807077836 */ /* 0x000fe20000000000 */
[----:B--2---:R3:W-:Y:S01]  /*06c0*/  REDG.E.ADD.F32.FTZ.RN.STRONG.GPU desc[UR6][R18.64+0x1c], R25 ;  /* 0x00001c19120079a6 */ /* 0x0047e2000c12f306 */
[----:B------:R-:W-:Y:S05]  /*06d0*/  @P0 BRA `(.L_x_39) ;  /* 0xfffffff800f80947 */ /* 0x000fea000383ffff */
[----:B------:R-:W0:Y:S02]  /*06e0*/  LDCU UR4, c[0x0][0x388] ;  /* 0x00007100ff0477ac */ /* 0x000e240008000800 */
[----:B0-----:R-:W-:-:S06]  /*06f0*/  ULOP3.LUT UR4, UR4, 0x7ffffff8, URZ, 0xc0, !UPT ;  /* 0x7ffffff804047892 */ /* 0x001fcc000f8ec0ff */
[----:B------:R-:W-:-:S07]  /*0700*/  IMAD.U32 R7, RZ, RZ, UR4 ;  /* 0x00000004ff077e24 */ /* 0x000fce000f8e00ff */
.L_x_38:
[----:B------:R-:W0:Y:S01]  /*0710*/  LDCU UR4, c[0x0][0x388] ;  /* 0x00007100ff0477ac */ /* 0x000e220008000800 */
[----:B------:R-:W4:Y:S01]  /*0720*/  LDCU UR16, c[0x0][0x390] ;  /* 0x00007200ff1077ac */ /* 0x000f220008000800 */
[----:B0-----:R-:W-:-:S04]  /*0730*/  ULOP3.LUT UR4, UR4, 0x7, URZ, 0xc0, !UPT ;  /* 0x0000000704047892 */ /* 0x001fc8000f8ec0ff */
[----:B------:R-:W-:-:S09]  /*0740*/  UISETP.NE.AND UP0, UPT, UR4, URZ, UPT ;  /* 0x000000ff0400728c */ /* 0x000fd2000bf05270 */
[----:B----4-:R-:W-:Y:S05]  /*0750*/  BRA.U !UP0, `(.L_x_40) ;  /* 0x0000000508587547 */ /* 0x010fea000b800000 */
[----:B------:R-:W0:Y:S01]  /*0760*/  LDCU UR17, c[0x0][0x388] ;  /* 0x00007100ff1177ac */ /* 0x000e220008000800 */
[----:B------:R-:W-:Y:S01]  /*0770*/  SHF.R.S32.HI R11, RZ, 0x1f, R2 ;  /* 0x0000001fff0b7819 */ /* 0x000fe20000011402 */
[----:B------:R-:W-:Y:S01]  /*0780*/  IMAD R12, R4, UR16, R5 ;  /* 0x00000010040c7c24 */ /* 0x000fe2000f8e0205 */
[----:B------:R-:W-:Y:S01]  /*0790*/  SHF.R.S32.HI R10, RZ, 0x1f, R0 ;  /* 0x0000001fff0a7819 */ /* 0x000fe20000011400 */
[----:B------:R-:W-:-:S04]  /*07a0*/  UIADD3 UR4, UPT, UPT, UR4, -0x1, URZ ;  /* 0xffffffff04047890 */ /* 0x000fc8000fffe0ff */
[----:B------:R-:W-:Y:S02]  /*07b0*/  UISETP.GE.U32.AND UP0, UPT, UR4, 0x3, UPT ;  /* 0x000000030400788c */ /* 0x000fe4000bf06070 */
[----:B0-----:R-:W-:-:S07]  /*07c0*/  ULOP3.LUT UP1, UR5, UR17, 0x3, URZ, 0xc0, !UPT ;  /* 0x0000000311057892 */ /* 0x001fce000f82c0ff */
[----:B------:R-:W-:Y:S05]  /*07d0*/  BRA.U !UP0, `(.L_x_41) ;  /* 0x0000000108907547 */ /* 0x000fea000b800000 */
[----:B------:R-:W3:Y:S01]  /*07e0*/  LDCU.64 UR14, c[0x0][0x398] ;  /* 0x00007300ff0e77ac */ /* 0x000ee20008000a00 */
[----:B------:R-:W-:Y:S01]  /*07f0*/  IMAD R13, R12, UR17, R7 ;  /* 0x000000110c0d7c24 */ /* 0x000fe2000f8e0207 */
[----:B------:R-:W0:Y:S04]  /*0800*/  LDCU.64 UR12, c[0x0][0x3a8] ;  /* 0x00007500ff0c77ac */ /* 0x000e280008000a00 */
[----:B------:R-:W-:-:S04]  /*0810*/  IADD3 R8, P0, PT, R2, R13, RZ ;  /* 0x0000000d02087210 */ /* 0x000fc80007f1e0ff */
[----:B------:R-:W-:Y:S02]  /*0820*/  LEA.HI.X.SX32 R9, R13, R11, 0x1, P0 ;  /* 0x0000000b0d097211 */ /* 0x000fe400000f0eff */
[----:B---3--:R-:W-:-:S04]  /*0830*/  LEA R16, P0, R8, UR14, 0x2 ;  /* 0x0000000e08107c11 */ /* 0x008fc8000f8010ff */
[----:B------:R-:W-:-:S05]  /*0840*/  LEA.HI.X R17, R8, UR15, R9, 0x2, P0 ;  /* 0x0000000f08117c11 */ /* 0x000fca00080f1409 */
[----:B------:R-:W3:Y:S01]  /*0850*/  LDG.E R19, desc[UR6][R16.64] ;  /* 0x0000000610137981 */ /* 0x000ee2000c1e1900 */
[----:B------:R-:W-:Y:S02]  /*0860*/  IMAD.IADD R9, R6, 0x1, R7 ;  /* 0x0000000106097824 */ /* 0x000fe400078e0207 */
[----:B------:R-:W-:-:S03]  /*0870*/  VIADD R14, R13, 0x1 ;  /* 0x000000010d0e7836 */ /* 0x000fc60000000000 */
[----:B------:R-:W-:Y:S02]  /*0880*/  IADD3 R20, P1, PT, R0, R9, RZ ;  /* 0x0000000900147210 */ /* 0x000fe40007f3e0ff */
[----:B------:R-:W-:Y:S02]  /*0890*/  IADD3 R15, P0, PT, R2, R14, RZ ;  /* 0x0000000e020f7210 */ /* 0x000fe40007f1e0ff */
[----:B------:R-:W-:Y:S02]  /*08a0*/  LEA.HI.X.SX32 R9, R9, R10, 0x1, P1 ;  /* 0x0000000a09097211 */ /* 0x000fe400008f0eff */
[----:B0-----:R-:W-:Y:S02]  /*08b0*/  LEA R8, P1, R20, UR12, 0x2 ;  /* 0x0000000c14087c11 */ /* 0x001fe4000f8210ff */
[----:B------:R-:W-:Y:S02]  /*08c0*/  LEA.HI.X.SX32 R18, R14, R11, 0x1, P0 ;  /* 0x0000000b0e127211 */ /* 0x000fe400000f0eff */
[----:B------:R-:W-:-:S02]  /*08d0*/  LEA R14, P0, R15, UR14, 0x2 ;  /* 0x0000000e0f0e7c11 */ /* 0x000fc4000f8010ff */
[----:B------:R-:W-:Y:S02]  /*08e0*/  LEA.HI.X R9, R20, UR13, R9, 0x2, P1 ;  /* 0x0000000d14097c11 */ /* 0x000fe400088f1409 */
[----:B------:R-:W-:-:S03]  /*08f0*/  LEA.HI.X R15, R15, UR15, R18, 0x2, P0 ;  /* 0x0000000f0f0f7c11 */ /* 0x000fc600080f1412 */
[----:B---3--:R0:W-:Y:S04]  /*0900*/  REDG.E.ADD.F32.FTZ.RN.STRONG.GPU desc[UR6][R8.64], R19 ;  /* 0x00000013080079a6 */ /* 0x0081e8000c12f306 */
[----:B------:R-:W3:Y:S01]  /*0910*/  LDG.E R21, desc[UR6][R14.64] ;  /* 0x000000060e157981 */ /* 0x000ee2000c1e1900 */
[----:B------:R-:W-:-:S05]  /*0920*/  VIADD R16, R13, 0x2 ;  /* 0x000000020d107836 */ /* 0x000fca0000000000 */
[----:B------:R-:W-:-:S04]  /*0930*/  IADD3 R17, P0, PT, R2, R16, RZ ;  /* 0x0000001002117210 */ /* 0x000fc80007f1e0ff */
[----:B------:R-:W-:Y:S02]  /*0940*/  LEA.HI.X.SX32 R18, R16, R11, 0x1, P0 ;  /* 0x0000000b10127211 */ /* 0x000fe400000f0eff */
[----:B------:R-:W-:-:S04]  /*0950*/  LEA R16, P0, R17, UR14, 0x2 ;  /* 0x0000000e11107c11 */ /* 0x000fc8000f8010ff */
[----:B------:R-:W-:Y:S01]  /*0960*/  LEA.HI.X R17, R17, UR15, R18, 0x2, P0 ;  /* 0x0000000f11117c11 */ /* 0x000fe200080f1412 */
[----:B------:R-:W-:Y:S01]  /*0970*/  VIADD R13, R13, 0x3 ;  /* 0x000000030d0d7836 */ /* 0x000fe20000000000 */
[----:B---3--:R0:W-:Y:S04]  /*0980*/  REDG.E.ADD.F32.FTZ.RN.STRONG.GPU desc[UR6][R8.64+0x4], R21 ;  /* 0x00000415080079a6 */ /* 0x0081e8000c12f306 */
[----:B------:R-:W3:Y:S01]  /*0990*/  LDG.E R17, desc[UR6][R16.64] ;  /* 0x0000000610117981 */ /* 0x000ee2000c1e1900 */
[----:B------:R-:W-:-:S04]  /*09a0*/  IADD3 R18, P0, PT, R2, R13, RZ ;  /* 0x0000000d02127210 */ /* 0x000fc80007f1e0ff */
[----:B------:R-:W-:Y:S02]  /*09b0*/  LEA.HI.X.SX32 R13, R13, R11, 0x1, P0 ;  /* 0x0000000b0d0d7211 */ /* 0x000fe400000f0eff */
[----:B------:R-:W-:-:S04]  /*09c0*/  LEA R14, P0, R18, UR14, 0x2 ;  /* 0x0000000e120e7c11 */ /* 0x000fc8000f8010ff */
[----:B------:R-:W-:Y:S01]  /*09d0*/  LEA.HI.X R15, R18, UR15, R13, 0x2, P0 ;  /* 0x0000000f120f7c11 */ /* 0x000fe200080f140d */
[----:B---3--:R0:W-:Y:S05]  /*09e0*/  REDG.E.ADD.F32.FTZ.RN.STRONG.GPU desc[UR6][R8.64+0x8], R17 ;  /* 0x00000811080079a6 */ /* 0x0081ea000c12f306 */
[----:B------:R-:W3:Y:S01]  /*09f0*/  LDG.E R15, desc[UR6][R14.64] ;  /* 0x000000060e0f7981 */ /* 0x000ee2000c1e1900 */
[----:B------:R-:W-:-:S03]  /*0a00*/  VIADD R7, R7, 0x4 ;  /* 0x0000000407077836 */ /* 0x000fc60000000000 */
[----:B---3--:R0:W-:Y:S04]  /*0a10*/  REDG.E.ADD.F32.FTZ.RN.STRONG.GPU desc[UR6][R8.64+0xc], R15 ;  /* 0x00000c0f080079a6 */ /* 0x0081e8000c12f306 */
.L_x_41:
[----:B------:R-:W-:Y:S05]  /*0a20*/  BRA.U !UP1, `(.L_x_40) ;  /* 0x0000000109a47547 */ /* 0x000fea000b800000 */
[----:B------:R-:W-:Y:S02]  /*0a30*/  UISETP.NE.AND UP0, UPT, UR5, 0x1, UPT ;  /* 0x000000010500788c */ /* 0x000fe4000bf05270 */
[----:B------:R-:W-:-:S04]  /*0a40*/  ULOP3.LUT UR4, UR17, 0x1, URZ, 0xc0, !UPT ;  /* 0x0000000111047892 */ /* 0x000fc8000f8ec0ff */
[----:B------:R-:W-:-:S03]  /*0a50*/  UISETP.NE.U32.AND UP1, UPT, UR4, 0x1, UPT ;  /* 0x000000010400788c */ /* 0x000fc6000bf25070 */
[----:B------:R-:W-:Y:S08]  /*0a60*/  BRA.U !UP0, `(.L_x_42) ;  /* 0x0000000108587547 */ /* 0x000ff0000b800000 */
[----:B------:R-:W3:Y:S01]  /*0a70*/  LDCU.64 UR12, c[0x0][0x398] ;  /* 0x00007300ff0c77ac */ /* 0x000ee20008000a00 */
[----:B0-----:R-:W-:Y:S01]  /*0a80*/  IMAD R8, R12, UR17, R7 ;  /* 0x000000110c087c24 */ /* 0x001fe2000f8e0207 */
[----:B------:R-:W0:Y:S04]  /*0a90*/  LDCU.64 UR4, c[0x0][0x3a8] ;  /* 0x00007500ff0477ac */ /* 0x000e280008000a00 */
[----:B------:R-:W-:-:S04]  /*0aa0*/  IADD3 R9, P0, PT, R2, R8, RZ ;  /* 0x0000000802097210 */ /* 0x000fc80007f1e0ff */
[----:B------:R-:W-:Y:S02]  /*0ab0*/  LEA.HI.X.SX32 R14, R8, R11, 0x1, P0 ;  /* 0x0000000b080e7211 */ /* 0x000fe400000f0eff */
[----:B---3--:R-:W-:-:S04]  /*0ac0*/  LEA R16, P0, R9, UR12, 0x2 ;  /* 0x0000000c09107c11 */ /* 0x008fc8000f8010ff */
[----:B------:R-:W-:-:S06]  /*0ad0*/  LEA.HI.X R17, R9, UR13, R14, 0x2, P0 ;  /* 0x0000000d09117c11 */ /* 0x000fcc00080f140e */
[----:B------:R-:W3:Y:S01]  /*0ae0*/  LDG.E R17, desc[UR6][R16.64] ;  /* 0x0000000610117981 */ /* 0x000ee2000c1e1900 */
[----:B------:R-:W-:Y:S02]  /*0af0*/  IMAD.IADD R9, R6, 0x1, R7 ;  /* 0x0000000106097824 */ /* 0x000fe400078e0207 */
[----:B------:R-:W-:-:S03]  /*0b00*/  VIADD R14, R8, 0x1 ;  /* 0x00000001080e7836 */ /* 0x000fc60000000000 */
[----:B------:R-:W-:Y:S02]  /*0b10*/  IADD3 R13, P1, PT, R0, R9, RZ ;  /* 0x00000009000d7210 */ /* 0x000fe40007f3e0ff */
[----:B------:R-:W-:Y:S02]  /*0b20*/  IADD3 R15, P0, PT, R2, R14, RZ ;  /* 0x0000000e020f7210 */ /* 0x000fe40007f1e0ff */
[----:B------:R-:W-:Y:S02]  /*0b30*/  LEA.HI.X.SX32 R18, R9, R10, 0x1, P1 ;  /* 0x0000000a09127211 */ /* 0x000fe400008f0eff */
[----:B------:R-:W-:Y:S02]  /*0b40*/  LEA.HI.X.SX32 R20, R14, R11, 0x1, P0 ;  /* 0x0000000b0e147211 */ /* 0x000fe400000f0eff */
[----:B0-----:R-:W-:Y:S02]  /*0b50*/  LEA R8, P1, R13, UR4, 0x2 ;  /* 0x000000040d087c11 */ /* 0x001fe4000f8210ff */
[----:B------:R-:W-:-:S02]  /*0b60*/  LEA R14, P0, R15, UR12, 0x2 ;  /* 0x0000000c0f0e7c11 */ /* 0x000fc4000f8010ff */
[----:B------:R-:W-:Y:S02]  /*0b70*/  LEA.HI.X R9, R13, UR5, R18, 0x2, P1 ;  /* 0x000000050d097c11 */ /* 0x000fe400088f1412 */
[----:B------:R-:W-:-:S03]  /*0b80*/  LEA.HI.X R15, R15, UR13, R20, 0x2, P0 ;  /* 0x0000000d0f0f7c11 */ /* 0x000fc600080f1414 */
[----:B---3--:R4:W-:Y:S04]  /*0b90*/  REDG.E.ADD.F32.FTZ.RN.STRONG.GPU desc[UR6][R8.64], R17 ;  /* 0x00000011080079a6 */ /* 0x0089e8000c12f306 */
[----:B------:R-:W3:Y:S01]  /*0ba0*/  LDG.E R15, desc[UR6][R14.64] ;  /* 0x000000060e0f7981 */ /* 0x000ee2000c1e1900 */
[----:B------:R-:W-:-:S03]  /*0bb0*/  VIADD R7, R7, 0x2 ;  /* 0x0000000207077836 */ /* 0x000fc60000000000 */
[----:B---3--:R4:W-:Y:S04]  /*0bc0*/  REDG.E.ADD.F32.FTZ.RN.STRONG.GPU desc[UR6][R8.64+0x4], R15 ;  /* 0x0000040f080079a6 */ /* 0x0089e8000c12f306 */
.L_x_42:
[----:B------:R-:W-:Y:S05]  /*0bd0*/  BRA.U UP1, `(.L_x_40) ;  /* 0x0000000101387547 */ /* 0x000fea000b800000 */
[----:B------:R-:W5:Y:S01]  /*0be0*/  LDCU.64 UR4, c[0x0][0x398] ;  /* 0x00007300ff0477ac */ /* 0x000f620008000a00 */
[----:B------:R-:W-:-:S05]  /*0bf0*/  IMAD R12, R12, UR17, R7 ;  /* 0x000000110c0c7c24 */ /* 0x000fca000f8e0207 */
[----:B0---4-:R-:W-:-:S04]  /*0c00*/  IADD3 R9, P0, PT, R2, R12, RZ ;  /* 0x0000000c02097210 */ /* 0x011fc80007f1e0ff */
[----:B------:R-:W-:Y:S02]  /*0c10*/  LEA.HI.X.SX32 R12, R12, R11, 0x1, P0 ;  /* 0x0000000b0c0c7211 */ /* 0x000fe400000f0eff */
[----:B-----5:R-:W-:-:S04]  /*0c20*/  LEA R8, P0, R9, UR4, 0x2 ;  /* 0x0000000409087c11 */ /* 0x020fc8000f8010ff */
[----:B------:R-:W-:Y:S01]  /*0c30*/  LEA.HI.X R9, R9, UR5, R12, 0x2, P0 ;  /* 0x0000000509097c11 */ /* 0x000fe200080f140c */
[----:B------:R-:W0:Y:S05]  /*0c40*/  LDCU.64 UR4, c[0x0][0x3a8] ;  /* 0x00007500ff0477ac */ /* 0x000e2a0008000a00 */
[----:B------:R-:W4:Y:S01]  /*0c50*/  LDG.E R9, desc[UR6][R8.64] ;  /* 0x0000000608097981 */ /* 0x000f22000c1e1900 */
[----:B------:R-:W-:-:S05]  /*0c60*/  IMAD.IADD R7, R6, 0x1, R7 ;  /* 0x0000000106077824 */ /* 0x000fca00078e0207 */
[----:B------:R-:W-:-:S04]  /*0c70*/  IADD3 R11, P0, PT, R0, R7, RZ ;  /* 0x00000007000b7210 */ /* 0x000fc80007f1e0ff */
[----:B------:R-:W-:Y:S02]  /*0c80*/  LEA.HI.X.SX32 R10, R7, R10, 0x1, P0 ;  /* 0x0000000a070a7211 */ /* 0x000fe400000f0eff */
[----:B0-----:R-:W-:-:S04]  /*0c90*/  LEA R6, P0, R11, UR4, 0x2 ;  /* 0x000000040b067c11 */ /* 0x001fc8000f8010ff */
[----:B------:R-:W-:-:S05]  /*0ca0*/  LEA.HI.X R7, R11, UR5, R10, 0x2, P0 ;  /* 0x000000050b077c11 */ /* 0x000fca00080f140a */
[----:B----4-:R0:W-:Y:S04]  /*0cb0*/  REDG.E.ADD.F32.FTZ.RN.STRONG.GPU desc[UR6][R6.64], R9 ;  /* 0x00000009060079a6 */ /* 0x0101e8000c12f306 */
.L_x_40:
[----:B------:R-:W-:-:S05]  /*0cc0*/  VIADD R5, R5, 0x1 ;  /* 0x0000000105057836 */ /* 0x000fca0000000000 */
[----:B------:R-:W-:-:S13]  /*0cd0*/  ISETP.NE.AND P0, PT, R5, UR16, PT ;  /* 0x0000001005007c0c */ /* 0x000fda000bf05270 */
[----:B------:R-:W-:Y:S05]  /*0ce0*/  @P0 BRA `(.L_x_43) ;  /* 0xfffffff400100947 */ /* 0x000fea000383ffff */
[----:B------:R-:W5:Y:S01]  /*0cf0*/  LDCU UR4, c[0x0][0x360] ;  /* 0x00006c00ff0477ac */ /* 0x000f620008000800 */
[----:B------:R-:W0:Y:S01]  /*0d00*/  LDCU UR5, c[0x0][0x38c] ;  /* 0x00007180ff0577ac */ /* 0x000e220008000800 */
[----:B-----5:R-:W-:-:S05]  /*0d10*/  VIADD R4, R4, UR4 ;  /* 0x0000000404047c36 */ /* 0x020fca0008000000 */
[----:B0-----:R-:W-:-:S13]  /*0d20*/  ISETP.GE.AND P0, PT, R4, UR5, PT ;  /* 0x0000000504007c0c */ /* 0x001fda000bf06270 */
[----:B------:R-:W-:Y:S05]  /*0d30*/  @!P0 BRA `(.L_x_44) ;  /* 0xfffffff000f88947 */ /* 0x000fea000383ffff */
[----:B-12---:R-:W-:Y:S05]  /*0d40*/  EXIT ;  /* 0x000000000000794d */ /* 0x006fea0003800000 */
.L_x_45:
        /* <DEDUP_REMOVED lines=11> */
.L_x_79:


//--------------------- .text._Z15group_point_gpuiiiiiPKfPKiPf --------------------------
	.section	.text._Z15group_point_gpuiiiiiPKfPKiPf,"ax",@progbits
	.align	128
        .global         _Z15group_point_gpuiiiiiPKfPKiPf
        .type           _Z15group_point_gpuiiiiiPKfPKiPf,@function
        .size           _Z15group_point_gpuiiiiiPKfPKiPf,(.L_x_80 - _Z15group_point_gpuiiiiiPKfPKiPf)
        .other          _Z15group_point_gpuiiiiiPKfPKiPf,@"STO_CUDA_ENTRY STV_DEFAULT"
_Z15group_point_gpuiiiiiPKfPKiPf:
.text._Z15group_point_gpuiiiiiPKfPKiPf:
[----:B------:R-:W-:Y:S01]  /*0000*/  LDC R1, c[0x0][0x37c] ;  /* 0x0000df00ff017b82 */ /* 0x000fe20000000800 */
[----:B------:R-:W0:Y:S07]  /*0010*/  S2R R3, SR_TID.X ;  /* 0x0000000000037919 */ /* 0x000e2e0000002100 */
[----:B------:R-:W1:Y:S01]  /*0020*/  LDC R0, c[0x0][0x390] ;  /* 0x0000e400ff007b82 */ /* 0x000e620000000800 */
[----:B------:R-:W1:Y:S01]  /*0030*/  LDCU.64 UR6, c[0x0][0x388] ;  /* 0x00007100ff0677ac */ /* 0x000e620008000a00 */
[----:B------:R-:W2:Y:S06]  /*0040*/  LDCU UR4, c[0x0][0x384] ;  /* 0x00007080ff0477ac */ /* 0x000eac0008000800 */
[----:B------:R-:W2:Y:S01]  /*0050*/  S2UR UR5, SR_CTAID.X ;  /* 0x00000000000579c3 */ /* 0x000ea20000002500 */
[C---:B-1----:R-:W-:Y:S01]  /*0060*/  VIMNMX R2, PT, PT, R0.reuse, UR6, PT ;  /* 0x0000000600027c48 */ /* 0x042fe2000bfe0100 */
[----:B------:R-:W-:Y:S01]  /*0070*/  IMAD R0, R0, UR7, RZ ;  /* 0x0000000700007c24 */ /* 0x000fe2000f8e02ff */
[----:B0-----:R-:W-:Y:S01]  /*0080*/  ISETP.GE.AND P0, PT, R3, UR7, PT ;  /* 0x0000000703007c0c */ /* 0x001fe2000bf06270 */
[----:B--2---:R-:W-:-:S02]  /*0090*/  UIMAD UR4, UR5, UR4, URZ ;  /* 0x00000004050472a4 */ /* 0x004fc4000f8e02ff */
[----:B------:R-:W-:Y:S01]  /*00a0*/  IMAD R0, R0, UR5, RZ ;  /* 0x0000000500007c24 */ /* 0x000fe2000f8e02ff */
[----:B------:R-:W-:-:S13]  /*00b0*/  ISETP.LT.OR P0, PT, R2, 0x1, P0 ;  /* 0x000000010200780c */ /* 0x000fda0000701670 */
[----:B------:R-:W-:Y:S05]  /*00c0*/  @P0 EXIT ;  /* 0x000000000000094d */ /* 0x000fea0003800000 */
[----:B------:R-:W-:Y:S01]  /*00d0*/  IMAD R2, R0, UR6, RZ ;  /* 0x0000000600027c24 */ /* 0x000fe2000f8e02ff */
[----:B------:R-:W0:Y:S01]  /*00e0*/  LDCU.64 UR8, c[0x0][0x358] ;  /* 0x00006b00ff0877ac */ /* 0x000e220008000a00 */
[----:B------:R-:W1:Y:S01]  /*00f0*/  LDCU.64 UR10, c[0x0][0x3a8] ;  /* 0x00007500ff0a77ac */ /* 0x000e620008000a00 */
[----:B------:R-:W2:Y:S01]  /*0100*/  LDCU.64 UR12, c[0x0][0x398] ;  /* 0x00007300ff0c77ac */ /* 0x000ea20008000a00 */
[----:B------:R-:W-:-:S12]  /*0110*/  UIMAD UR4, UR4, UR6, URZ ;  /* 0x00000006040472a4 */ /* 0x000fd8000f8e02ff */
.L_x_52:
[----:B---34-:R-:W-:-:S07]  /*0120*/  IMAD.MOV.U32 R4, RZ, RZ, RZ ;  /* 0x000000ffff047224 */ /* 0x018fce00078e00ff */
.L_x_51:
[----:B---3--:R-:W3:Y:S01]  /*0130*/  LDCU UR5, c[0x0][0x390] ;  /* 0x00007200ff0577ac */ /* 0x008ee20008000800 */
[----:B----4-:R-:W4:Y:S01]  /*0140*/  LDCU.64 UR6, c[0x0][0x3a0] ;  /* 0x00007400ff0677ac */ /* 0x010f220008000a00 */
[----:B---3--:R-:W-:Y:S01]  /*0150*/  IMAD R29, R3, UR5, R4 ;  /* 0x00000005031d7c24 */ /* 0x008fe2000f8e0204 */
[----:B------:R-:W3:Y:S04]  /*0160*/  LDCU UR5, c[0x0][0x388] ;  /* 0x00007100ff0577ac */ /* 0x000ee80008000800 */
[----:B------:R-:W-:-:S04]  /*0170*/  IADD3 R5, P0, PT, R0, R29, RZ ;  /* 0x0000001d00057210 */ /* 0x000fc80007f1e0ff */
[----:B0-----:R-:W-:Y:S02]  /*0180*/  LEA.HI.X.SX32 R6, R0, RZ, 0x1, P0 ;  /* 0x000000ff00067211 */ /* 0x001fe400000f0eff */
[----:B----4-:R-:W-:-:S04]  /*0190*/  LEA R8, P0, R5, UR6, 0x2 ;  /* 0x0000000605087c11 */ /* 0x010fc8000f8010ff */
[----:B------:R-:W-:-:S05]  /*01a0*/  LEA.HI.X R9, R5, UR7, R6, 0x2, P0 ;  /* 0x0000000705097c11 */ /* 0x000fca00080f1406 */
[----:B0-----:R-:W4:Y:S01]  /*01b0*/  LDG.E R5, desc[UR8][R8.64] ;  /* 0x0000000808057981 */ /* 0x001f22000c1e1900 */
[----:B---3--:R-:W-:Y:S01]  /*01c0*/  UISETP.GE.U32.AND UP0, UPT, UR5, 0x8, UPT ;  /* 0x000000080500788c */ /* 0x008fe2000bf06070 */
[----:B------:R-:W-:Y:S02]  /*01d0*/  IMAD.MOV.U32 R6, RZ, RZ, RZ ;  /* 0x000000ffff067224 */ /* 0x000fe400078e00ff */
[----:B----4-:R-:W-:-:S06]  /*01e0*/  IMAD R5, R5, UR5, RZ ;  /* 0x0000000505057c24 */ /* 0x010fcc000f8e02ff */
        /* <DEDUP_REMOVED lines=13> */
.L_x_47:
[----:B------:R-:W-:Y:S02]  /*02c0*/  USHF.R.S32.HI UR5, URZ, 0x1f, UR4 ;  /* 0x0000001fff057899 */ /* 0x000fe40008011404 */
[----:B------:R-:W-:-:S04]  /*02d0*/  IADD3 R10, P0, PT, R6, UR4, RZ ;  /* 0x00000004060a7c10 */ /* 0x000fc8000ff1e0ff */
[----:B------:R-:W-:Y:S02]  /*02e0*/  LEA.HI.X.SX32 R19, R6, UR5, 0x1, P0 ;  /* 0x0000000506137c11 */ /* 0x000fe400080f0eff */
[----:B--2---:R-:W-:-:S04]  /*02f0*/  LEA R18, P0, R10, UR12, 0x2 ;  /* 0x0000000c0a127c11 */ /* 0x004fc8000f8010ff */
[----:B------:R-:W-:-:S05]  /*0300*/  LEA.HI.X R19, R10, UR13, R19, 0x2, P0 ;  /* 0x0000000d0a137c11 */ /* 0x000fca00080f1413 */
[----:B---3--:R-:W2:Y:S01]  /*0310*/  LDG.E R12, desc[UR8][R18.64] ;  /* 0x00000008120c7981 */ /* 0x008ea2000c1e1900 */
[----:B------:R-:W-:Y:S02]  /*0320*/  SHF.R.S32.HI R10, RZ, 0x1f, R2 ;  /* 0x0000001fff0a7819 */ /* 0x000fe40000011402 */
[----:B------:R-:W-:-:S04]  /*0330*/  IADD3 R14, P0, PT, R2, R29, RZ ;  /* 0x0000001d020e7210 */ /* 0x000fc80007f1e0ff */
[----:B------:R-:W-:Y:S02]  /*0340*/  LEA.HI.X.SX32 R21, R29, R10, 0x1, P0 ;  /* 0x0000000a1d157211 */ /* 0x000fe400000f0eff */
[----:B-1----:R-:W-:-:S04]  /*0350*/  LEA R22, P0, R14, UR10, 0x2 ;  /* 0x0000000a0e167c11 */ /* 0x002fc8000f8010ff */
[----:B------:R-:W-:-:S05]  /*0360*/  LEA.HI.X R23, R14, UR11, R21, 0x2, P0 ;  /* 0x0000000b0e177c11 */ /* 0x000fca00080f1415 */
[----:B--2---:R0:W-:Y:S04]  /*0370*/  STG.E desc[UR8][R22.64], R12 ;  /* 0x0000000c16007986 */ /* 0x0041e8000c101908 */
[----:B------:R-:W2:Y:S01]  /*0380*/  LDG.E R14, desc[UR8][R18.64+0x4] ;  /* 0x00000408120e7981 */ /* 0x000ea2000c1e1900 */
[----:B------:R-:W-:-:S04]  /*0390*/  IADD3 R16, P0, PT, R2, R7, RZ ;  /* 0x0000000702107210 */ /* 0x000fc80007f1e0ff */
[----:B------:R-:W-:Y:S02]  /*03a0*/  LEA.HI.X.SX32 R21, R7, R10, 0x1, P0 ;  /* 0x0000000a07157211 */ /* 0x000fe400000f0eff */
[----:B------:R-:W-:-:S04]  /*03b0*/  LEA R24, P0, R16, UR10, 0x2 ;  /* 0x0000000a10187c11 */ /* 0x000fc8000f8010ff */
[----:B------:R-:W-:Y:S02]  /*03c0*/  LEA.HI.X R25, R16, UR11, R21, 0x2, P0 ;  /* 0x0000000b10197c11 */ /* 0x000fe400080f1415 */
[----:B------:R-:W-:-:S03]  /*03d0*/  IADD3 R21, P0, PT, R2, R9, RZ ;  /* 0x0000000902157210 */ /* 0x000fc60007f1e0ff */
[----:B--2---:R1:W-:Y:S04]  /*03e0*/  STG.E desc[UR8][R24.64], R14 ;  /* 0x0000000e18007986 */ /* 0x0043e8000c101908 */
[----:B------:R-:W2:Y:S01]  /*03f0*/  LDG.E R16, desc[UR8][R18.64+0x8] ;  /* 0x0000080812107981 */ /* 0x000ea2000c1e1900 */
[----:B------:R-:W-:Y:S02]  /*0400*/  LEA.HI.X.SX32 R26, R9, R10, 0x1, P0 ;  /* 0x0000000a091a7211 */ /* 0x000fe400000f0eff */
[----:B------:R-:W-:-:S04]  /*0410*/  LEA R20, P0, R21, UR10, 0x2 ;  /* 0x0000000a15147c11 */ /* 0x000fc8000f8010ff */
[----:B------:R-:W-:Y:S02]  /*0420*/  LEA.HI.X R21, R21, UR11, R26, 0x2, P0 ;  /* 0x0000000b15157c11 */ /* 0x000fe400080f141a */
[----:B0-----:R-:W-:-:S03]  /*0430*/  IADD3 R23, P0, PT, R2, R11, RZ ;  /* 0x0000000b02177210 */ /* 0x001fc60007f1e0ff */
[----:B--2---:R0:W-:Y:S04]  /*0440*/  STG.E desc[UR8][R20.64], R16 ;  /* 0x0000001014007986 */ /* 0x0041e8000c101908 */
[----:B------:R-:W2:Y:S01]  /*0450*/  LDG.E R12, desc[UR8][R18.64+0xc] ;  /* 0x00000c08120c7981 */ /* 0x000ea2000c1e1900 */
[----:B------:R-:W-:Y:S02]  /*0460*/  LEA.HI.X.SX32 R26, R11, R10, 0x1, P0 ;  /* 0x0000000a0b1a7211 */ /* 0x000fe400000f0eff */
[----:B------:R-:W-:-:S04]  /*0470*/  LEA R22, P0, R23, UR10, 0x2 ;  /* 0x0000000a17167c11 */ /* 0x000fc8000f8010ff */
[----:B------:R-:W-:Y:S02]  /*0480*/  LEA.HI.X R23, R23, UR11, R26, 0x2, P0 ;  /* 0x0000000b17177c11 */ /* 0x000fe400080f141a */
[----:B-1----:R-:W-:-:S03]  /*0490*/  IADD3 R25, P0, PT, R2, R13, RZ ;  /* 0x0000000d02197210 */ /* 0x002fc60007f1e0ff */
        /* <DEDUP_REMOVED lines=20> */
[----:B------:R-:W-:Y:S01]  /*05e0*/  LEA.HI.X.SX32 R10, R27, R10, 0x1, P0 ;  /* 0x0000000a1b0a7211 */ /* 0x000fe200000f0eff */
[----:B------:R-:W-:Y:S01]  /*05f0*/  VIADD R8, R8, 0x8 ;  /* 0x0000000808087836 */ /* 0x000fe20000000000 */
[----:B------:R-:W-:Y:S01]  /*0600*/  LEA R24, P0, R25, UR10, 0x2 ;  /* 0x0000000a19187c11 */ /* 0x000fe2000f8010ff */
[----:B------:R-:W-:Y:S02]  /*0610*/  VIADD R7, R7, 0x8 ;  /* 0x0000000807077836 */ /* 0x000fe40000000000 */
[----:B------:R-:W-:Y:S01]  /*0620*/  VIADD R9, R9, 0x8 ;  /* 0x0000000809097836 */ /* 0x000fe20000000000 */
[----:B------:R-:W-:Y:S01]  /*0630*/  LEA.HI.X R25, R25, UR11, R10, 0x2, P0 ;  /* 0x0000000b19197c11 */ /* 0x000fe200080f140a */
[----:B------:R-:W-:Y:S01]  /*0640*/  VIADD R11, R11, 0x8 ;  /* 0x000000080b0b7836 */ /* 0x000fe20000000000 */
[----:B------:R-:W-:Y:S01]  /*0650*/  ISETP.NE.AND P0, PT, R8, RZ, PT ;  /* 0x000000ff0800720c */ /* 0x000fe20003f05270 */
[----:B------:R-:W-:-:S02]  /*0660*/  VIADD R13, R13, 0x8 ;  /* 0x000000080d0d7836 */ /* 0x000fc40000000000 */
[----:B------:R-:W-:Y:S02]  /*0670*/  VIADD R15, R15, 0x8 ;  /* 0x000000080f0f7836 */ /* 0x000fe40000000000 */
[----:B------:R-:W-:Y:S02]  /*0680*/  VIADD R17, R17, 0x8 ;  /* 0x0000000811117836 */ /* 0x000fe40000000000 */
[----:B------:R-:W-:Y:S02]  /*0690*/  VIADD R27, R27, 0x8 ;  /* 0x000000081b1b7836 */ /* 0x000fe40000000000 */
[----:B------:R-:W-:Y:S02]  /*06a0*/  VIADD R29, R29, 0x8 ;  /* 0x000000081d1d7836 */ /* 0x000fe40000000000 */
[----:B------:R-:W-:Y:S01]  /*06b0*/  VIADD R6, R6, 0x8 ;  /* 0x0000000806067836 */ /* 0x000fe20000000000 */
[----:B--2---:R3:W-:Y:S01]  /*06c0*/  STG.E desc[UR8][R24.64], R14 ;  /* 0x0000000e18007986 */ /* 0x0047e2000c101908 */
[----:B------:R-:W-:Y:S05]  /*06d0*/  @P0 BRA `(.L_x_47) ;  /* 0xfffffff800f80947 */ /* 0x000fea000383ffff */
[----:B------:R-:W0:Y:S02]  /*06e0*/  LDCU UR5, c[0x0][0x388] ;  /* 0x00007100ff0577ac */ /* 0x000e240008000800 */
[----:B0-----:R-:W-:-:S06]  /*06f0*/  ULOP3.LUT UR5, UR5, 0x7ffffff8, URZ, 0xc0, !UPT ;  /* 0x7ffffff805057892 */ /* 0x001fcc000f8ec0ff */
[----:B------:R-:W-:-:S07]  /*0700*/  IMAD.U32 R6, RZ, RZ, UR5 ;  /* 0x00000005ff067e24 */ /* 0x000fce000f8e00ff */
.L_x_46:
        /* <DEDUP_REMOVED lines=8> */
[----:B------:R-:W-:Y:S02]  /*0790*/  UIADD3 UR5, UPT, UPT, UR5, -0x1, URZ ;  /* 0xffffffff05057890 */ /* 0x000fe4000fffe0ff */
[----:B------:R-:W-:Y:S02]  /*07a0*/  USHF.R.S32.HI UR17, URZ, 0x1f, UR4 ;  /* 0x0000001fff117899 */ /* 0x000fe40008011404 */
[----:B------:R-:W-:Y:S02]  /*07b0*/  UISETP.GE.U32.AND UP0, UPT, UR5, 0x3, UPT ;  /* 0x000000030500788c */ /* 0x000fe4000bf06070 */
[----:B0-----:R-:W-:-:S07]  /*07c0*/  ULOP3.LUT UP1, UR6, UR18, 0x3, URZ, 0xc0, !UPT ;  /* 0x0000000312067892 */ /* 0x001fce000f82c0ff */
[----:B------:R-:W-:Y:S05]  /*07d0*/  BRA.U !UP0, `(.L_x_49) ;  /* 0x0000000108907547 */ /* 0x000fea000b800000 */
[----:B------:R-:W0:Y:S01]  /*07e0*/  LDCU.64 UR14, c[0x0][0x398] ;  /* 0x00007300ff0e77ac */ /* 0x000e220008000a00 */
[----:B------:R-:W-:-:S05]  /*07f0*/  IMAD.IADD R9, R5, 0x1, R6 ;  /* 0x0000000105097824 */ /* 0x000fca00078e0206 */
[----:B------:R-:W-:-:S04]  /*0800*/  IADD3 R11, P0, PT, R9, UR4, RZ ;  /* 0x00000004090b7c10 */ /* 0x000fc8000ff1e0ff */
[----:B---3--:R-:W-:Y:S02]  /*0810*/  LEA.HI.X.SX32 R12, R9, UR17, 0x1, P0 ;  /* 0x00000011090c7c11 */ /* 0x008fe400080f0eff */
[----:B0-----:R-:W-:-:S04]  /*0820*/  LEA R10, P0, R11, UR14, 0x2 ;  /* 0x0000000e0b0a7c11 */ /* 0x001fc8000f8010ff */
[----:B------:R-:W-:Y:S01]  /*0830*/  LEA.HI.X R11, R11, UR15, R12, 0x2, P0 ;  /* 0x0000000f0b0b7c11 */ /* 0x000fe200080f140c */
[----:B------:R-:W0:Y:S04]  /*0840*/  LDCU.64 UR14, c[0x0][0x3a8] ;  /* 0x00007500ff0e77ac */ /* 0x000e280008000a00 */
[----:B------:R-:W3:Y:S01]  /*0850*/  LDG.E R9, desc[UR8][R10.64] ;  /* 0x000000080a097981 */ /* 0x000ee2000c1e1900 */
[----:B------:R-:W-:-:S05]  /*0860*/  IMAD R17, R7, UR18, R6 ;  /* 0x0000001207117c24 */ /* 0x000fca000f8e0206 */
[----:B------:R-:W-:-:S04]  /*0870*/  IADD3 R13, P0, PT, R2, R17, RZ ;  /* 0x00000011020d7210 */ /* 0x000fc80007f1e0ff */
[----:B------:R-:W-:Y:S02]  /*0880*/  LEA.HI.X.SX32 R14, R17, R8, 0x1, P0 ;  /* 0x00000008110e7211 */ /* 0x000fe400000f0eff */
[----:B0-----:R-:W-:-:S04]  /*0890*/  LEA R12, P0, R13, UR14, 0x2 ;  /* 0x0000000e0d0c7c11 */ /* 0x001fc8000f8010ff */
[----:B------:R-:W-:-:S05]  /*08a0*/  LEA.HI.X R13, R13, UR15, R14, 0x2, P0 ;  /* 0x0000000f0d0d7c11 */ /* 0x000fca00080f140e */
[----:B---3--:R0:W-:Y:S04]  /*08b0*/  STG.E desc[UR8][R12.64], R9 ;  /* 0x000000090c007986 */ /* 0x0081e8000c101908 */
[----:B------:R-:W3:Y:S01]  /*08c0*/  LDG.E R19, desc[UR8][R10.64+0x4] ;  /* 0x000004080a137981 */ /* 0x000ee2000c1e1900 */
[----:B------:R-:W-:-:S05]  /*08d0*/  VIADD R15, R17, 0x1 ;  /* 0x00000001110f7836 */ /* 0x000fca0000000000 */
[----:B------:R-:W-:-:S04]  /*08e0*/  IADD3 R16, P0, PT, R2, R15, RZ ;  /* 0x0000000f02107210 */ /* 0x000fc80007f1e0ff */
[----:B------:R-:W-:Y:S02]  /*08f0*/  LEA.HI.X.SX32 R15, R15, R8, 0x1, P0 ;  /* 0x000000080f0f7211 */ /* 0x000fe400000f0eff */
[----:B------:R-:W-:-:S04]  /*0900*/  LEA R14, P0, R16, UR14, 0x2 ;  /* 0x0000000e100e7c11 */ /* 0x000fc8000f8010ff */
[----:B------:R-:W-:Y:S01]  /*0910*/  LEA.HI.X R15, R16, UR15, R15, 0x2, P0 ;  /* 0x0000000f100f7c11 */ /* 0x000fe200080f140f */
[----:B------:R-:W-:-:S04]  /*0920*/  VIADD R23, R17, 0x2 ;  /* 0x0000000211177836 */ /* 0x000fc80000000000 */
[----:B---3--:R3:W-:Y:S04]  /*0930*/  STG.E desc[UR8][R14.64], R19 ;  /* 0x000000130e007986 */ /* 0x0087e8000c101908 */
[----:B------:R-:W4:Y:S01]  /*0940*/  LDG.E R21, desc[UR8][R10.64+0x8] ;  /* 0x000008080a157981 */ /* 0x000f22000c1e1900 */
[----:B------:R-:W-:-:S04]  /*0950*/  IADD3 R16, P0, PT, R2, R23, RZ ;  /* 0x0000001702107210 */ /* 0x000fc80007f1e0ff */
[----:B------:R-:W-:Y:S02]  /*0960*/  LEA.HI.X.SX32 R23, R23, R8, 0x1, P0 ;  /* 0x0000000817177211 */ /* 0x000fe400000f0eff */
[----:B0-----:R-:W-:-:S04]  /*0970*/  LEA R12, P0, R16, UR14, 0x2 ;  /* 0x0000000e100c7c11 */ /* 0x001fc8000f8010ff */
[----:B------:R-:W-:Y:S01]  /*0980*/  LEA.HI.X R13, R16, UR15, R23, 0x2, P0 ;  /* 0x0000000f100d7c11 */ /* 0x000fe200080f1417 */
[----:B------:R-:W-:-:S04]  /*0990*/  VIADD R17, R17, 0x3 ;  /* 0x0000000311117836 */ /* 0x000fc80000000000 */
[----:B----4-:R0:W-:Y:S04]  /*09a0*/  STG.E desc[UR8][R12.64], R21 ;  /* 0x000000150c007986 */ /* 0x0101e8000c101908 */
[----:B------:R-:W4:Y:S01]  /*09b0*/  LDG.E R9, desc[UR8][R10.64+0xc] ;  /* 0x00000c080a097981 */ /* 0x000f22000c1e1900 */
[----:B------:R-:W-:Y:S01]  /*09c0*/  IADD3 R16, P0, PT, R2, R17, RZ ;  /* 0x0000001102107210 */ /* 0x000fe20007f1e0ff */
[----:B------:R-:W-:-:S03]  /*09d0*/  VIADD R6, R6, 0x4 ;  /* 0x0000000406067836 */ /* 0x000fc60000000000 */
[----:B------:R-:W-:Y:S02]  /*09e0*/  LEA.HI.X.SX32 R17, R17, R8, 0x1, P0 ;  /* 0x0000000811117211 */ /* 0x000fe400000f0eff */
[----:B---3--:R-:W-:-:S04]  /*09f0*/  LEA R14, P0, R16, UR14, 0x2 ;  /* 0x0000000e100e7c11 */ /* 0x008fc8000f8010ff */
[----:B------:R-:W-:-:S05]  /*0a00*/  LEA.HI.X R15, R16, UR15, R17, 0x2, P0 ;  /* 0x0000000f100f7c11 */ /* 0x000fca00080f1411 */
[----:B----4-:R0:W-:Y:S04]  /*0a10*/  STG.E desc[UR8][R14.64], R9 ;  /* 0x000000090e007986 */ /* 0x0101e8000c101908 */
.L_x_49:
[----:B------:R-:W-:Y:S05]  /*0a20*/  BRA.U !UP1, `(.L_x_48) ;  /* 0x0000000109a47547 */ /* 0x000fea000b800000 */
[----:B------:R-:W-:Y:S02]  /*0a30*/  UISETP.NE.AND UP0, UPT, UR6, 0x1, UPT ;  /* 0x000000010600788c */ /* 0x000fe4000bf05270 */
[----:B------:R-:W-:-:S04]  /*0a40*/  ULOP3.LUT UR5, UR18, 0x1, URZ, 0xc0, !UPT ;  /* 0x0000000112057892 */ /* 0x000fc8000f8ec0ff */
[----:B------:R-:W-:-:S03]  /*0a50*/  UISETP.NE.U32.AND UP1, UPT, UR5, 0x1, UPT ;  /* 0x000000010500788c */ /* 0x000fc6000bf25070 */
[----:B------:R-:W-:Y:S08]  /*0a60*/  BRA.U !UP0, `(.L_x_50) ;  /* 0x0000000108587547 */ /* 0x000ff0000b800000 */
[----:B------:R-:W4:Y:S01]  /*0a70*/  LDCU.64 UR6, c[0x0][0x398] ;  /* 0x00007300ff0677ac */ /* 0x000f220008000a00 */
[----:B0-----:R-:W-:-:S05]  /*0a80*/  IMAD.IADD R9, R5, 0x1, R6 ;  /* 0x0000000105097824 */ /* 0x001fca00078e0206 */
[----:B------:R-:W-:-:S04]  /*0a90*/  IADD3 R11, P0, PT, R9, UR4, RZ ;  /* 0x00000004090b7c10 */ /* 0x000fc8000ff1e0ff */
[----:B---3--:R-:W-:Y:S02]  /*0aa0*/  LEA.HI.X.SX32 R12, R9, UR17, 0x1, P0 ;  /* 0x00000011090c7c11 */ /* 0x008fe400080f0eff */
[----:B----4-:R-:W-:-:S04]  /*0ab0*/  LEA R10, P0, R11, UR6, 0x2 ;  /* 0x000000060b0a7c11 */ /* 0x010fc8000f8010ff */
        /* <DEDUP_REMOVED lines=10> */
[----:B------:R-:W-:Y:S02]  /*0b60*/  VIADD R15, R15, 0x1 ;  /* 0x000000010f0f7836 */ /* 0x000fe40000000000 */
[----:B------:R-:W-:-:S03]  /*0b70*/  VIADD R6, R6, 0x2 ;  /* 0x0000000206067836 */ /* 0x000fc60000000000 */
[----:B------:R-:W-:-:S04]  /*0b80*/  IADD3 R16, P0, PT, R2, R15, RZ ;  /* 0x0000000f02107210 */ /* 0x000fc80007f1e0ff */
[----:B------:R-:W-:Y:S02]  /*0b90*/  LEA.HI.X.SX32 R15, R15, R8, 0x1, P0 ;  /* 0x000000080f0f7211 */ /* 0x000fe400000f0eff */
[----:B------:R-:W-:-:S04]  /*0ba0*/  LEA R14, P0, R16, UR6, 0x2 ;  /* 0x00000006100e7c11 */ /* 0x000fc8000f8010ff */
[----:B------:R-:W-:-:S05]  /*0bb0*/  LEA.HI.X R15, R16, UR7, R15, 0x2, P0 ;  /* 0x00000007100f7c11 */ /* 0x000fca00080f140f */
[----:B---3--:R4:W-:Y:S04]  /*0bc0*/  STG.E desc[UR8][R14.64], R17 ;  /* 0x000000110e007986 */ /* 0x0089e8000c101908 */
.L_x_50:
[----:B------:R-:W-:Y:S05]  /*0bd0*/  BRA.U UP1, `(.L_x_48) ;  /* 0x0000000101387547 */ /* 0x000fea000b800000 */
[----:B------:R-:W5:Y:S01]  /*0be0*/  LDCU.64 UR6, c[0x0][0x398] ;  /* 0x00007300ff0677ac */ /* 0x000f620008000a00 */
[----:B------:R-:W-:-:S05]  /*0bf0*/  IMAD.IADD R5, R5, 0x1, R6 ;  /* 0x0000000105057824 */ /* 0x000fca00078e0206 */
[----:B0---4-:R-:W-:-:S04]  /*0c00*/  IADD3 R9, P0, PT, R5, UR4, RZ ;  /* 0x0000000405097c10 */ /* 0x011fc8000ff1e0ff */
[----:B---3--:R-:W-:Y:S02]  /*0c10*/  LEA.HI.X.SX32 R12, R5, UR17, 0x1, P0 ;  /* 0x00000011050c7c11 */ /* 0x008fe400080f0eff */
[----:B-----5:R-:W-:-:S04]  /*0c20*/  LEA R10, P0, R9, UR6, 0x2 ;  /* 0x00000006090a7c11 */ /* 0x020fc8000f8010ff */
[----:B------:R-:W-:Y:S01]  /*0c30*/  LEA.HI.X R11, R9, UR7, R12, 0x2, P0 ;  /* 0x00000007090b7c11 */ /* 0x000fe200080f140c */
[----:B------:R-:W0:Y:S05]  /*0c40*/  LDCU.64 UR6, c[0x0][0x3a8] ;  /* 0x00007500ff0677ac */ /* 0x000e2a0008000a00 */
[----:B------:R-:W3:Y:S01]  /*0c50*/  LDG.E R11, desc[UR8][R10.64] ;  /* 0x000000080a0b7981 */ /* 0x000ee2000c1e1900 */
[----:B------:R-:W-:-:S05]  /*0c60*/  IMAD R7, R7, UR18, R6 ;  /* 0x0000001207077c24 */ /* 0x000fca000f8e0206 */
[----:B------:R-:W-:-:S04]  /*0c70*/  IADD3 R5, P0, PT, R2, R7, RZ ;  /* 0x0000000702057210 */ /* 0x000fc80007f1e0ff */
[----:B------:R-:W-:Y:S02]  /*0c80*/  LEA.HI.X.SX32 R8, R7, R8, 0x1, P0 ;  /* 0x0000000807087211 */ /* 0x000fe400000f0eff */
[----:B0-----:R-:W-:-:S04]  /*0c90*/  LEA R6, P0, R5, UR6, 0x2 ;  /* 0x0000000605067c11 */ /* 0x001fc8000f8010ff */
[----:B------:R-:W-:-:S05]  /*0ca0*/  LEA.HI.X R7, R5, UR7, R8, 0x2, P0 ;  /* 0x0000000705077c11 */ /* 0x000fca00080f1408 */
[----:B---3--:R0:W-:Y:S04]  /*0cb0*/  STG.E desc[UR8][R6.64], R11 ;  /* 0x0000000b06007986 */ /* 0x0081e8000c101908 */
.L_x_48:
        /* <DEDUP_REMOVED lines=9> */
.L_x_53:
        /* <DEDUP_REMOVED lines=11> */
.L_x_80:


//--------------------- .text._Z20query_ball_point_gpuiiifiPKfS0_PiS1_ --------------------------
	.section	.text._Z20query_ball_point_gpuiiifiPKfS0_PiS1_,"ax",@progbits
	.align	128
        .global         _Z20query_ball_point_gpuiiifiPKfS0_PiS1_
        .type           _Z20query_ball_point_gpuiiifiPKfS0_PiS1_,@function
        .size           _Z20query_ball_point_gpuiiifiPKfS0_PiS1_,(.L_x_75 - _Z20query_ball_point_gpuiiifiPKfS0_PiS1_)
        .other          _Z20query_ball_point_gpuiiifiPKfS0_PiS1_,@"STO_CUDA_ENTRY STV_DEFAULT"
_Z20query_ball_point_gpuiiifiPKfS0_PiS1_:
.text._Z20query_ball_point_gpuiiifiPKfS0_PiS1_:
[----:B------:R-:W-:Y:S01]  /*0000*/  LDC R1, c[0x0][0x37c] ;  /* 0x0000df00ff017b82 */ /* 0x000fe20000000800 */
[----:B------:R-:W0:Y:S01]  /*0010*/  S2R R13, SR_TID.X ;  /* 0x00000000000d7919 */ /* 0x000e220000002100 */
[----:B------:R-:W0:Y:S02]  /*0020*/  LDCU UR9, c[0x0][0x388] ;  /* 0x00007100ff0977ac */ /* 0x000e240008000800 */
[----:B0-----:R-:W-:-:S13]  /*0030*/  ISETP.GE.AND P0, PT, R13, UR9, PT ;  /* 0x000000090d007c0c */ /* 0x001fda000bf06270 */
[----:B------:R-:W-:Y:S05]  /*0040*/  @P0 EXIT ;  /* 0x000000000000094d */ /* 0x000fea0003800000 */
[----:B------:R-:W0:Y:S01]  /*0050*/  S2R R11, SR_CTAID.X ;  /* 0x00000000000b7919 */ /* 0x000e220000002500 */
[----:B------:R-:W1:Y:S01]  /*0060*/  LDCU UR5, c[0x0][0x390] ;  /* 0x00007200ff0577ac */ /* 0x000e620008000800 */
[----:B------:R-:W2:Y:S01]  /*0070*/  LDC R10, c[0x0][0x360] ;  /* 0x0000d800ff0a7b82 */ /* 0x000ea20000000800 */
[----:B------:R-:W3:Y:S01]  /*0080*/  LDCU UR4, c[0x0][0x384] ;  /* 0x00007080ff0477ac */ /* 0x000ee20008000800 */
[----:B------:R-:W4:Y:S01]  /*0090*/  LDCU.64 UR10, c[0x0][0x358] ;  /* 0x00006b00ff0a77ac */ /* 0x000f220008000a00 */
[----:B-1----:R-:W-:Y:S02]  /*00a0*/  ISETP.NE.AND P0, PT, RZ, UR5, PT ;  /* 0x00000005ff007c0c */ /* 0x002fe4000bf05270 */
[----:B---3--:R-:W-:Y:S01]  /*00b0*/  ISETP.LT.AND P1, PT, RZ, UR4, PT ;  /* 0x00000004ff007c0c */ /* 0x008fe2000bf21270 */
[C---:B0-----:R-:W-:Y:S02]  /*00c0*/  IMAD R15, R11.reuse, 0x3, RZ ;  /* 0x000000030b0f7824 */ /* 0x041fe400078e02ff */
[----:B------:R-:W-:-:S02]  /*00d0*/  IMAD R11, R11, UR9, RZ ;  /* 0x000000090b0b7c24 */ /* 0x000fc4000f8e02ff */
[----:B------:R-:W-:-:S03]  /*00e0*/  IMAD R12, R15, UR4, RZ ;  /* 0x000000040f0c7c24 */ /* 0x000fc6000f8e02ff */
[----:B------:R-:W-:-:S05]  /*00f0*/  SHF.R.S32.HI R20, RZ, 0x1f, R11 ;  /* 0x0000001fff147819 */ /* 0x000fca000001140b */
[----:B----4-:R-:W-:Y:S05]  /*0100*/  @P0 BRA P1, `(.L_x_54) ;  /* 0x00000004002c0947 */ /* 0x010fea0000800000 */
[----:B--2---:R-:W0:Y:S01]  /*0110*/  I2F.U32.RP R6, R10 ;  /* 0x0000000a00067306 */ /* 0x004e220000209000 */
[----:B------:R-:W-:Y:S01]  /*0120*/  IMAD.IADD R0, R13, 0x1, R10 ;  /* 0x000000010d007824 */ /* 0x000fe200078e020a */
[----:B------:R-:W-:Y:S01]  /*0130*/  ISETP.NE.U32.AND P2, PT, R10, RZ, PT ;  /* 0x000000ff0a00720c */ /* 0x000fe20003f45070 */
[----:B------:R-:W1:Y:S01]  /*0140*/  LDCU.64 UR6, c[0x0][0x3b0] ;  /* 0x00007600ff0677ac */ /* 0x000e620008000a00 */
[----:B------:R-:W-:Y:S02]  /*0150*/  BSSY.RECONVERGENT B0, `(.L_x_55) ;  /* 0x000002a000007945 */ /* 0x000fe40003800200 */
[C---:B------:R-:W-:Y:S02]  /*0160*/  ISETP.GE.U32.AND P0, PT, R0.reuse, UR9, PT ;  /* 0x0000000900007c0c */ /* 0x040fe4000bf06070 */
[----:B------:R-:W-:Y:S02]  /*0170*/  VIMNMX.U32 R5, PT, PT, R0, UR9, !PT ;  /* 0x0000000900057c48 */ /* 0x000fe4000ffe0000 */
[----:B------:R-:W-:-:S04]  /*0180*/  SEL R4, RZ, 0x1, P0 ;  /* 0x00000001ff047807 */ /* 0x000fc80000000000 */
[----:B------:R-:W-:Y:S01]  /*0190*/  IADD3 R5, PT, PT, R5, -R0, -R4 ;  /* 0x8000000005057210 */ /* 0x000fe20007ffe804 */
[----:B0-----:R-:W0:Y:S02]  /*01a0*/  MUFU.RCP R6, R6 ;  /* 0x0000000600067308 */ /* 0x001e240000001000 */
[----:B0-----:R-:W-:-:S06]  /*01b0*/  VIADD R2, R6, 0xffffffe ;  /* 0x0ffffffe06027836 */ /* 0x001fcc0000000000 */
[----:B------:R0:W2:Y:S02]  /*01c0*/  F2I.FTZ.U32.TRUNC.NTZ R3, R2 ;  /* 0x0000000200037305 */ /* 0x0000a4000021f000 */
[----:B0-----:R-:W-:Y:S02]  /*01d0*/  IMAD.MOV.U32 R2, RZ, RZ, RZ ;  /* 0x000000ffff027224 */ /* 0x001fe400078e00ff */
[----:B--2---:R-:W-:-:S04]  /*01e0*/  IMAD.MOV R7, RZ, RZ, -R3 ;  /* 0x000000ffff077224 */ /* 0x004fc800078e0a03 */
[----:B------:R-:W-:-:S04]  /*01f0*/  IMAD R7, R7, R10, RZ ;  /* 0x0000000a07077224 */ /* 0x000fc800078e02ff */
[----:B------:R-:W-:-:S06]  /*0200*/  IMAD.HI.U32 R6, R3, R7, R2 ;  /* 0x0000000703067227 */ /* 0x000fcc00078e0002 */
[----:B------:R-:W-:-:S04]  /*0210*/  IMAD.HI.U32 R3, R6, R5, RZ ;  /* 0x0000000506037227 */ /* 0x000fc800078e00ff */
[----:B------:R-:W-:-:S04]  /*0220*/  IMAD.MOV R0, RZ, RZ, -R3 ;  /* 0x000000ffff007224 */ /* 0x000fc800078e0a03 */
[----:B------:R-:W-:-:S05]  /*0230*/  IMAD R5, R10, R0, R5 ;  /* 0x000000000a057224 */ /* 0x000fca00078e0205 */
[----:B------:R-:W-:-:S13]  /*0240*/  ISETP.GE.U32.AND P0, PT, R5, R10, PT ;  /* 0x0000000a0500720c */ /* 0x000fda0003f06070 */
[----:B------:R-:W-:Y:S01]  /*0250*/  @P0 IADD3 R5, PT, PT, R5, -R10, RZ ;  /* 0x8000000a05050210 */ /* 0x000fe20007ffe0ff */
[----:B------:R-:W-:-:S03]  /*0260*/  @P0 VIADD R3, R3, 0x1 ;  /* 0x0000000103030836 */ /* 0x000fc60000000000 */
[----:B------:R-:W-:-:S13]  /*0270*/  ISETP.GE.U32.AND P1, PT, R5, R10, PT ;  /* 0x0000000a0500720c */ /* 0x000fda0003f26070 */
[----:B------:R-:W-:Y:S01]  /*0280*/  @P1 VIADD R3, R3, 0x1 ;  /* 0x0000000103031836 */ /* 0x000fe20000000000 */
[----:B------:R-:W-:-:S05]  /*0290*/  @!P2 LOP3.LUT R3, RZ, R10, RZ, 0x33, !PT ;  /* 0x0000000aff03a212 */ /* 0x000fca00078e33ff */
[----:B------:R-:W-:-:S05]  /*02a0*/  IMAD.IADD R0, R4, 0x1, R3 ;  /* 0x0000000104007824 */ /* 0x000fca00078e0203 */
[C---:B------:R-:W-:Y:S02]  /*02b0*/  LOP3.LUT R2, R0.reuse, 0x3, RZ, 0xc0, !PT ;  /* 0x0000000300027812 */ /* 0x040fe400078ec0ff */
[----:B------:R-:W-:Y:S02]  /*02c0*/  ISETP.GE.U32.AND P0, PT, R0, 0x3, PT ;  /* 0x000000030000780c */ /* 0x000fe40003f06070 */
[----:B------:R-:W-:-:S13]  /*02d0*/  ISETP.NE.AND P1, PT, R2, 0x3, PT ;  /* 0x000000030200780c */ /* 0x000fda0003f25270 */
[----:B-1----:R-:W-:Y:S05]  /*02e0*/  @!P1 BRA `(.L_x_56) ;  /* 0x0000000000409947 */ /* 0x002fea0003800000 */
[----:B------:R-:W0:Y:S01]  /*02f0*/  LDCU.64 UR4, c[0x0][0x3b0] ;  /* 0x00007600ff0477ac */ /* 0x000e220008000a00 */
[----:B------:R-:W-:Y:S01]  /*0300*/  VIADD R0, R0, 0x1 ;  /* 0x0000000100007836 */ /* 0x000fe20000000000 */
[----:B------:R-:W-:-:S04]  /*0310*/  IADD3 R3, P1, PT, R11, R13, RZ ;  /* 0x0000000d0b037210 */ /* 0x000fc80007f3e0ff */
[----:B------:R-:W-:Y:S02]  /*0320*/  LOP3.LUT R0, R0, 0x3, RZ, 0xc0, !PT ;  /* 0x0000000300007812 */ /* 0x000fe400078ec0ff */
[----:B------:R-:W-:-:S03]  /*0330*/  IADD3.X R4, PT, PT, RZ, R20, RZ, P1, !PT ;  /* 0x00000014ff047210 */ /* 0x000fc60000ffe4ff */
[----:B------:R-:W-:Y:S02]  /*0340*/  IMAD R13, R0, R10, R13 ;  /* 0x0000000a000d7224 */ /* 0x000fe400078e020d */
[----:B------:R-:W-:Y:S01]  /*0350*/  IMAD.MOV R0, RZ, RZ, -R0 ;  /* 0x000000ffff007224 */ /* 0x000fe200078e0a00 */
[----:B0-----:R-:W-:-:S04]  /*0360*/  LEA R2, P1, R3, UR4, 0x2 ;  /* 0x0000000403027c11 */ /* 0x001fc8000f8210ff */
[----:B------:R-:W-:-:S09]  /*0370*/  LEA.HI.X R3, R3, UR5, R4, 0x2, P1 ;  /* 0x0000000503037c11 */ /* 0x000fd200088f1404 */
.L_x_57:
[----:B------:R-:W-:Y:S02]  /*0380*/  IMAD.MOV.U32 R4, RZ, RZ, R2 ;  /* 0x000000ffff047224 */ /* 0x000fe400078e0002 */
[----:B------:R-:W-:Y:S02]  /*0390*/  IMAD.MOV.U32 R5, RZ, RZ, R3 ;  /* 0x000000ffff057224 */ /* 0x000fe400078e0003 */
[----:B------:R-:W-:Y:S02]  /*03a0*/  VIADD R0, R0, 0x1 ;  /* 0x0000000100007836 */ /* 0x000fe40000000000 */
[----:B------:R-:W-:Y:S01]  /*03b0*/  IMAD.WIDE.U32 R2, R10, 0x4, R4 ;  /* 0x000000040a027825 */ /* 0x000fe200078e0004 */
[----:B------:R0:W-:Y:S02]  /*03c0*/  STG.E desc[UR10][R4.64], RZ ;  /* 0x000000ff04007986 */ /* 0x0001e4000c10190a */
[----:B------:R-:W-:-:S13]  /*03d0*/  ISETP.NE.AND P1, PT, R0, RZ, PT ;  /* 0x000000ff0000720c */ /* 0x000fda0003f25270 */
[----:B0-----:R-:W-:Y:S05]  /*03e0*/  @P1 BRA `(.L_x_57) ;  /* 0xfffffffc00e41947 */ /* 0x001fea000383ffff */
.L_x_56:
[----:B------:R-:W-:Y:S05]  /*03f0*/  BSYNC.RECONVERGENT B0 ;  /* 0x0000000000007941 */ /* 0x000fea0003800200 */
.L_x_55:
[----:B------:R-:W-:Y:S05]  /*0400*/  @!P0 EXIT ;  /* 0x000000000000894d */ /* 0x000fea0003800000 */
.L_x_58:
[-C--:B0-----:R-:W-:Y:S02]  /*0410*/  IADD3 R3, P0, PT, R11, R13.reuse, RZ ;  /* 0x0000000d0b037210 */ /* 0x081fe40007f1e0ff */
[----:B------:R-:W-:-:S03]  /*0420*/  IADD3 R13, PT, PT, R10, R13, RZ ;  /* 0x0000000d0a0d7210 */ /* 0x000fc60007ffe0ff */
[----:B------:R-:W-:Y:S01]  /*0430*/  IMAD.X R4, RZ, RZ, R20, P0 ;  /* 0x000000ffff047224 */ /* 0x000fe200000e0614 */
[----:B------:R-:W-:Y:S01]  /*0440*/  IADD3 R5, P1, PT, R11, R13, RZ ;  /* 0x0000000d0b057210 */ /* 0x000fe20007f3e0ff */
[----:B------:R-:W-:Y:S01]  /*0450*/  IMAD.IADD R0, R13, 0x1, R10 ;  /* 0x000000010d007824 */ /* 0x000fe200078e020a */
[----:B------:R-:W-:-:S03]  /*0460*/  LEA R2, P0, R3, UR6, 0x2 ;  /* 0x0000000603027c11 */ /* 0x000fc6000f8010ff */
[----:B------:R-:W-:Y:S01]  /*0470*/  IMAD.IADD R13, R0, 0x1, R10 ;  /* 0x00000001000d7824 */ /* 0x000fe200078e020a */
[----:B------:R-:W-:Y:S01]  /*0480*/  LEA.HI.X R3, R3, UR7, R4, 0x2, P0 ;  /* 0x0000000703037c11 */ /* 0x000fe200080f1404 */
[----:B------:R-:W-:Y:S01]  /*0490*/  IMAD.X R8, RZ, RZ, R20, P1 ;  /* 0x000000ffff087224 */ /* 0x000fe200008e0614 */
[C---:B------:R-:W-:Y:S02]  /*04a0*/  IADD3 R7, P2, PT, R11.reuse, R0, RZ ;  /* 0x000000000b077210 */ /* 0x040fe40007f5e0ff */
[----:B------:R-:W-:Y:S01]  /*04b0*/  IADD3 R0, P0, PT, R11, R13, RZ ;  /* 0x0000000d0b007210 */ /* 0x000fe20007f1e0ff */
[----:B------:R0:W-:Y:S01]  /*04c0*/  STG.E desc[UR10][R2.64], RZ ;  /* 0x000000ff02007986 */ /* 0x0001e2000c10190a */
[----:B------:R-:W-:Y:S01]  /*04d0*/  LEA R4, P1, R5, UR6, 0x2 ;  /* 0x0000000605047c11 */ /* 0x000fe2000f8210ff */
[----:B------:R-:W-:Y:S01]  /*04e0*/  IMAD.IADD R13, R13, 0x1, R10 ;  /* 0x000000010d0d7824 */ /* 0x000fe200078e020a */
[----:B------:R-:W-:Y:S01]  /*04f0*/  IADD3.X R12, PT, PT, RZ, R20, RZ, P2, !PT ;  /* 0x00000014ff0c7210 */ /* 0x000fe200017fe4ff */
[----:B------:R-:W-:Y:S01]  /*0500*/  IMAD.X R9, RZ, RZ, R20, P0 ;  /* 0x000000ffff097224 */ /* 0x000fe200000e0614 */
[----:B------:R-:W-:-:S02]  /*0510*/  LEA R6, P2, R7, UR6, 0x2 ;  /* 0x0000000607067c11 */ /* 0x000fc4000f8410ff */
[----:B------:R-:W-:Y:S02]  /*0520*/  LEA.HI.X R5, R5, UR7, R8, 0x2, P1 ;  /* 0x0000000705057c11 */ /* 0x000fe400088f1408 */
[C---:B------:R-:W-:Y:S02]  /*0530*/  LEA R8, P0, R0.reuse, UR6, 0x2 ;  /* 0x0000000600087c11 */ /* 0x040fe4000f8010ff */
[----:B------:R-:W-:Y:S01]  /*0540*/  LEA.HI.X R7, R7, UR7, R12, 0x2, P2 ;  /* 0x0000000707077c11 */ /* 0x000fe200090f140c */
[----:B------:R0:W-:Y:S01]  /*0550*/  STG.E desc[UR10][R4.64], RZ ;  /* 0x000000ff04007986 */ /* 0x0001e2000c10190a */
[----:B------:R-:W-:Y:S02]  /*0560*/  LEA.HI.X R9, R0, UR7, R9, 0x2, P0 ;  /* 0x0000000700097c11 */ /* 0x000fe400080f1409 */
[----:B------:R-:W-:Y:S01]  /*0570*/  ISETP.GE.AND P0, PT, R13, UR9, PT ;  /* 0x000000090d007c0c */ /* 0x000fe2000bf06270 */
[----:B------:R0:W-:Y:S04]  /*0580*/  STG.E desc[UR10][R6.64], RZ ;  /* 0x000000ff06007986 */ /* 0x0001e8000c10190a */
[----:B------:R0:W-:Y:S08]  /*0590*/  STG.E desc[UR10][R8.64], RZ ;  /* 0x000000ff08007986 */ /* 0x0001f0000c10190a */
[----:B------:R-:W-:Y:S05]  /*05a0*/  @!P0 BRA `(.L_x_58) ;  /* 0xfffffffc00988947 */ /* 0x000fea000383ffff */
[----:B------:R-:W-:Y:S05]  /*05b0*/  EXIT ;  /* 0x000000000000794d */ /* 0x000fea0003800000 */
.L_x_54:
[----:B------:R-:W0:Y:S01]  /*05c0*/  LDC.64 R4, c[0x0][0x3a8] ;  /* 0x0000ea00ff047b82 */ /* 0x000e220000000a00 */
[----:B------:R-:W-:Y:S01]  /*05d0*/  IMAD R3, R11, UR5, RZ ;  /* 0x000000050b037c24 */ /* 0x000fe2000f8e02ff */
[----:B------:R-:W-:Y:S01]  /*05e0*/  ULOP3.LUT UR6, UR5, 0x7ffffff8, URZ, 0xc0, !UPT ;  /* 0x7ffffff805067892 */ /* 0x000fe2000f8ec0ff */
[----:B------:R-:W-:Y:S01]  /*05f0*/  IMAD R15, R15, UR9, RZ ;  /* 0x000000090f0f7c24 */ /* 0x000fe2000f8e02ff */
[----:B------:R-:W-:Y:S02]  /*0600*/  ULOP3.LUT UR8, UR5, 0x7, URZ, 0xc0, !UPT ;  /* 0x0000000705087892 */ /* 0x000fe4000f8ec0ff */
[----:B------:R-:W-:Y:S02]  /*0610*/  ULOP3.LUT UR5, UR5, 0x3, URZ, 0xc0, !UPT ;  /* 0x0000000305057892 */ /* 0x000fe4000f8ec0ff */
[----:B------:R-:W-:Y:S01]  /*0620*/  UIADD3 UR7, UPT, UPT, -UR6, URZ, URZ ;  /* 0x000000ff06077290 */ /* 0x000fe2000fffe1ff */
[----:B0-----:R-:W-:-:S03]  /*0630*/  IMAD.WIDE R4, R3, 0x4, R4 ;  /* 0x0000000403047825 */ /* 0x001fc600078e0204 */
[----:B------:R-:W-:-:S05]  /*0640*/  IADD3 R14, P0, PT, R4, 0x10, RZ ;  /* 0x00000010040e7810 */ /* 0x000fca0007f1e0ff */
[----:B------:R-:W-:-:S08]  /*0650*/  IMAD.X R16, RZ, RZ, R5, P0 ;  /* 0x000000ffff107224 */ /* 0x000fd000000e0605 */
.L_x_72:
[----:B0-----:R-:W0:Y:S01]  /*0660*/  LDCU.64 UR12, c[0x0][0x3a0] ;  /* 0x00007400ff0c77ac */ /* 0x001e220008000a00 */
[----:B------:R-:W-:Y:S02]  /*0670*/  IMAD R0, R13, 0x3, RZ ;  /* 0x000000030d007824 */ /* 0x000fe400078e02ff */
[----:B------:R-:W-:Y:S01]  /*0680*/  HFMA2 R18, -RZ, RZ, 0, 0 ;  /* 0x00000000ff127431 */ /* 0x000fe200000001ff */
[----:B------:R-:W-:Y:S01]  /*0690*/  BSSY.RECONVERGENT B0, `(.L_x_59) ;  /* 0x0000074000007945 */ /* 0x000fe20003800200 */
[----:B------:R-:W1:Y:S01]  /*06a0*/  LDCU UR4, c[0x0][0x390] ;  /* 0x00007200ff0477ac */ /* 0x000e620008000800 */
[----:B------:R-:W-:Y:S01]  /*06b0*/  IMAD.MOV.U32 R17, RZ, RZ, RZ ;  /* 0x000000ffff117224 */ /* 0x000fe200078e00ff */
[----:B------:R-:W-:-:S04]  /*06c0*/  IADD3 R0, P0, PT, R0, R15, RZ ;  /* 0x0000000f00007210 */ /* 0x000fc80007f1e0ff */
[----:B------:R-:W-:Y:S02]  /*06d0*/  LEA.HI.X.SX32 R3, R15, RZ, 0x1, P0 ;  /* 0x000000ff0f037211 */ /* 0x000fe400000f0eff */
[----:B0-----:R-:W-:-:S04]  /*06e0*/  LEA R2, P0, R0, UR12, 0x2 ;  /* 0x0000000c00027c11 */ /* 0x001fc8000f8010ff */
[----:B------:R-:W-:Y:S01]  /*06f0*/  LEA.HI.X R3, R0, UR13, R3, 0x2, P0 ;  /* 0x0000000d00037c11 */ /* 0x000fe200080f1403 */
[----:B-1----:R-:W-:-:S08]  /*0700*/  IMAD R19, R13, UR4, RZ ;  /* 0x000000040d137c24 */ /* 0x002fd0000f8e02ff */
.L_x_71:
[----:B------:R-:W0:Y:S01]  /*0710*/  LDCU.64 UR12, c[0x0][0x398] ;  /* 0x00007300ff0c77ac */ /* 0x000e220008000a00 */
[----:B------:R-:W-:Y:S01]  /*0720*/  IMAD R7, R17, 0x3, RZ ;  /* 0x0000000311077824 */ /* 0x000fe200078e02ff */
[----:B------:R-:W3:Y:S04]  /*0730*/  LDG.E R8, desc[UR10][R2.64+0x4] ;  /* 0x0000040a02087981 */ /* 0x000ee8000c1e1900 */
[----:B------:R-:W-:Y:S01]  /*0740*/  IADD3 R0, P0, PT, R7, R12, RZ ;  /* 0x0000000c07007210 */ /* 0x000fe20007f1e0ff */
[----:B------:R-:W4:Y:S03]  /*0750*/  LDG.E R9, desc[UR10][R2.64+0x8] ;  /* 0x0000080a02097981 */ /* 0x000f26000c1e1900 */
[----:B------:R-:W-:-:S02]  /*0760*/  LEA.HI.X.SX32 R7, R12, RZ, 0x1, P0 ;  /* 0x000000ff0c077211 */ /* 0x000fc400000f0eff */
[----:B0-----:R-:W-:-:S04]  /*0770*/  LEA R6, P0, R0, UR12, 0x2 ;  /* 0x0000000c00067c11 */ /* 0x001fc8000f8010ff */
[----:B------:R-:W-:Y:S02]  /*0780*/  LEA.HI.X R7, R0, UR13, R7, 0x2, P0 ;  /* 0x0000000d00077c11 */ /* 0x000fe400080f1407 */
[----:B------:R-:W5:Y:S04]  /*0790*/  LDG.E R0, desc[UR10][R2.64] ;  /* 0x0000000a02007981 */ /* 0x000f68000c1e1900 */
[----:B------:R-:W3:Y:S04]  /*07a0*/  LDG.E R23, desc[UR10][R6.64+0x4] ;  /* 0x0000040a06177981 */ /* 0x000ee8000c1e1900 */
[----:B------:R-:W5:Y:S04]  /*07b0*/  LDG.E R21, desc[UR10][R6.64] ;  /* 0x0000000a06157981 */ /* 0x000f68000c1e1900 */
[----:B------:R-:W4:Y:S01]  /*07c0*/  LDG.E R22, desc[UR10][R6.64+0x8] ;  /* 0x0000080a06167981 */ /* 0x000f22000c1e1900 */
[----:B------:R-:W-:Y:S01]  /*07d0*/  BSSY.RECONVERGENT B1, `(.L_x_60) ;  /* 0x0000012000017945 */ /* 0x000fe20003800200 */
[----:B---3--:R-:W-:Y:S01]  /*07e0*/  FADD R8, R8, -R23 ;  /* 0x8000001708087221 */ /* 0x008fe20000000000 */
[----:B-----5:R-:W-:-:S03]  /*07f0*/  FADD R0, R0, -R21 ;  /* 0x8000001500007221 */ /* 0x020fc60000000000 */
[----:B------:R-:W-:Y:S01]  /*0800*/  FMUL R21, R8, R8 ;  /* 0x0000000808157220 */ /* 0x000fe20000400000 */
[----:B----4-:R-:W-:-:S03]  /*0810*/  FADD R22, R9, -R22 ;  /* 0x8000001609167221 */ /* 0x010fc60000000000 */
[----:B------:R-:W-:-:S04]  /*0820*/  FFMA R21, R0, R0, R21 ;  /* 0x0000000000157223 */ /* 0x000fc80000000015 */
[----:B------:R-:W-:-:S04]  /*0830*/  FFMA R21, R22, R22, R21 ;  /* 0x0000001616157223 */ /* 0x000fc80000000015 */
[----:B------:R-:W-:Y:S01]  /*0840*/  VIADD R0, R21, 0xf3000000 ;  /* 0xf300000015007836 */ /* 0x000fe20000000000 */
[----:B------:R0:W1:Y:S04]  /*0850*/  MUFU.RSQ R8, R21 ;  /* 0x0000001500087308 */ /* 0x0000680000001400 */
[----:B------:R-:W-:-:S13]  /*0860*/  ISETP.GT.U32.AND P0, PT, R0, 0x727fffff, PT ;  /* 0x727fffff0000780c */ /* 0x000fda0003f04070 */
[----:B01----:R-:W-:Y:S05]  /*0870*/  @!P0 BRA `(.L_x_61) ;  /* 0x00000000000c8947 */ /* 0x003fea0003800000 */
[----:B------:R-:W-:-:S07]  /*0880*/  MOV R22, 0x8a0 ;  /* 0x000008a000167802 */ /* 0x000fce0000000f00 */
[----:B--2---:R-:W-:Y:S05]  /*0890*/  CALL.REL.NOINC `($__internal_0_$__cuda_sm20_sqrt_rn_f32_slowpath) ;  /* 0x00000004007c7944 */ /* 0x004fea0003c00000 */
[----:B------:R-:W-:Y:S05]  /*08a0*/  BRA `(.L_x_62) ;  /* 0x0000000000107947 */ /* 0x000fea0003800000 */
.L_x_61:
[----:B------:R-:W-:Y:S01]  /*08b0*/  FMUL.FTZ R0, R21, R8 ;  /* 0x0000000815007220 */ /* 0x000fe20000410000 */
[----:B------:R-:W-:-:S03]  /*08c0*/  FMUL.FTZ R6, R8, 0.5 ;  /* 0x3f00000008067820 */ /* 0x000fc60000410000 */
[----:B------:R-:W-:-:S04]  /*08d0*/  FFMA R7, -R0, R0, R21 ;  /* 0x0000000000077223 */ /* 0x000fc80000000115 */
[----:B------:R-:W-:-:S07]  /*08e0*/  FFMA R0, R7, R6, R0 ;  /* 0x0000000607007223 */ /* 0x000fce0000000000 */
.L_x_62:
[----:B------:R-:W-:Y:S05]  /*08f0*/  BSYNC.RECONVERGENT B1 ;  /* 0x0000000000017941 */ /* 0x000fea0003800200 */
.L_x_60:
[----:B------:R-:W0:Y:S01]  /*0900*/  LDCU UR4, c[0x0][0x38c] ;  /* 0x00007180ff0477ac */ /* 0x000e220008000800 */
[----:B------:R-:W-:Y:S01]  /*0910*/  FMNMX R0, R0, 9.999999682655225389e-21, !PT ;  /* 0x1e3ce50800007809 */ /* 0x000fe20007800000 */
[----:B------:R-:W-:Y:S03]  /*0920*/  BSSY.RECONVERGENT B1, `(.L_x_63) ;  /* 0x0000044000017945 */ /* 0x000fe60003800200 */
[----:B0-----:R-:W-:-:S13]  /*0930*/  FSETP.GEU.AND P0, PT, R0, UR4, PT ;  /* 0x0000000400007c0b */ /* 0x001fda000bf0e000 */
[----:B------:R-:W-:Y:S05]  /*0940*/  @P0 BRA `(.L_x_64) ;  /* 0x0000000400040947 */ /* 0x000fea0003800000 */
[----:B------:R-:W0:Y:S01]  /*0950*/  LDC R21, c[0x0][0x390] ;  /* 0x0000e400ff157b82 */ /* 0x000e220000000800 */
[----:B------:R-:W-:Y:S01]  /*0960*/  BSSY.RECONVERGENT B2, `(.L_x_65) ;  /* 0x000003b000027945 */ /* 0x000fe20003800200 */
[----:B0-----:R-:W-:-:S04]  /*0970*/  ISETP.GE.AND P0, PT, R21, 0x1, PT ;  /* 0x000000011500780c */ /* 0x001fc80003f06270 */
[----:B------:R-:W-:-:S13]  /*0980*/  ISETP.NE.OR P0, PT, R18, RZ, !P0 ;  /* 0x000000ff1200720c */ /* 0x000fda0004705670 */
[----:B------:R-:W-:Y:S05]  /*0990*/  @P0 BRA `(.L_x_66) ;  /* 0x0000000000dc0947 */ /* 0x000fea0003800000 */
[----:B------:R-:W-:Y:S01]  /*09a0*/  ISETP.GE.U32.AND P0, PT, R21, 0x8, PT ;  /* 0x000000081500780c */ /* 0x000fe20003f06070 */
[----:B------:R-:W-:-:S12]  /*09b0*/  UMOV UR4, URZ ;  /* 0x000000ff00047c82 */ /* 0x000fd80008000000 */
[----:B------:R-:W-:Y:S05]  /*09c0*/  @!P0 BRA `(.L_x_67) ;  /* 0x00000000004c8947 */ /* 0x000fea0003800000 */
[----:B------:R-:W-:Y:S01]  /*09d0*/  LEA R0, P0, R19, R14, 0x2 ;  /* 0x0000000e13007211 */ /* 0x000fe200078010ff */
[----:B------:R-:W-:-:S03]  /*09e0*/  UMOV UR4, UR7 ;  /* 0x0000000700047c82 */ /* 0x000fc60008000000 */
[----:B------:R-:W-:-:S09]  /*09f0*/  LEA.HI.X R9, R19, R16, RZ, 0x2, P0 ;  /* 0x0000001013097211 */ /* 0x000fd200000f14ff */
.L_x_68:
[----:B0-----:R-:W-:Y:S01]  /*0a00*/  IMAD.MOV.U32 R6, RZ, RZ, R0 ;  /* 0x000000ffff067224 */ /* 0x001fe200078e0000 */
[----:B------:R-:W-:Y:S01]  /*0a10*/  UIADD3 UR4, UPT, UPT, UR4, 0x8, URZ ;  /* 0x0000000804047890 */ /* 0x000fe2000fffe0ff */
[----:B------:R-:W-:-:S03]  /*0a20*/  IMAD.MOV.U32 R7, RZ, RZ, R9 ;  /* 0x000000ffff077224 */ /* 0x000fc600078e0009 */
[----:B------:R-:W-:Y:S01]  /*0a30*/  UISETP.NE.AND UP0, UPT, UR4, URZ, UPT ;  /* 0x000000ff0400728c */ /* 0x000fe2000bf05270 */
[----:B------:R-:W-:Y:S01]  /*0a40*/  IADD3 R0, P0, PT, R6, 0x20, RZ ;  /* 0x0000002006007810 */ /* 0x000fe20007f1e0ff */
[----:B------:R0:W-:Y:S04]  /*0a50*/  STG.E desc[UR10][R6.64+-0x10], R17 ;  /* 0xfffff01106007986 */ /* 0x0001e8000c10190a */
[----:B------:R0:W-:Y:S01]  /*0a60*/  STG.E desc[UR10][R6.64+-0xc], R17 ;  /* 0xfffff41106007986 */ /* 0x0001e2000c10190a */
[----:B------:R-:W-:-:S03]  /*0a70*/  IMAD.X R9, RZ, RZ, R7, P0 ;  /* 0x000000ffff097224 */ /* 0x000fc600000e0607 */
[----:B------:R0:W-:Y:S04]  /*0a80*/  STG.E desc[UR10][R6.64+-0x8], R17 ;  /* 0xfffff81106007986 */ /* 0x0001e8000c10190a */
[----:B------:R0:W-:Y:S04]  /*0a90*/  STG.E desc[UR10][R6.64+-0x4], R17 ;  /* 0xfffffc1106007986 */ /* 0x0001e8000c10190a */
[----:B------:R0:W-:Y:S04]  /*0aa0*/  STG.E desc[UR10][R6.64], R17 ;  /* 0x0000001106007986 */ /* 0x0001e8000c10190a */
[----:B------:R0:W-:Y:S04]  /*0ab0*/  STG.E desc[UR10][R6.64+0x4], R17 ;  /* 0x0000041106007986 */ /* 0x0001e8000c10190a */
[----:B------:R0:W-:Y:S04]  /*0ac0*/  STG.E desc[UR10][R6.64+0x8], R17 ;  /* 0x0000081106007986 */ /* 0x0001e8000c10190a */
[----:B------:R0:W-:Y:S01]  /*0ad0*/  STG.E desc[UR10][R6.64+0xc], R17 ;  /* 0x00000c1106007986 */ /* 0x0001e2000c10190a */
[----:B------:R-:W-:Y:S05]  /*0ae0*/  BRA.U UP0, `(.L_x_68) ;  /* 0xfffffffd00c47547 */ /* 0x000fea000b83ffff */
[----:B------:R-:W-:-:S05]  /*0af0*/  UMOV UR4, UR6 ;  /* 0x0000000600047c82 */ /* 0x000fca0008000000 */
.L_x_67:
[----:B------:R-:W-:-:S09]  /*0b00*/  UISETP.NE.AND UP0, UPT, UR8, URZ, UPT ;  /* 0x000000ff0800728c */ /* 0x000fd2000bf05270 */
[----:B------:R-:W-:Y:S05]  /*0b10*/  BRA.U !UP0, `(.L_x_66) ;  /* 0x00000001087c7547 */ /* 0x000fea000b800000 */
[----:B------:R-:W-:Y:S02]  /*0b20*/  UIADD3 UR9, UPT, UPT, UR8, -0x1, URZ ;  /* 0xffffffff08097890 */ /* 0x000fe4000fffe0ff */
[----:B------:R-:W-:Y:S02]  /*0b30*/  UISETP.NE.AND UP1, UPT, UR5, URZ, UPT ;  /* 0x000000ff0500728c */ /* 0x000fe4000bf25270 */
[----:B------:R-:W-:-:S09]  /*0b40*/  UISETP.GE.U32.AND UP0, UPT, UR9, 0x3, UPT ;  /* 0x000000030900788c */ /* 0x000fd2000bf06070 */
[----:B------:R-:W-:Y:S05]  /*0b50*/  BRA.U !UP0, `(.L_x_69) ;  /* 0x00000001082c7547 */ /* 0x000fea000b800000 */
[C---:B0-----:R-:W-:Y:S02]  /*0b60*/  IADD3 R7, P0, PT, R19.reuse, UR4, RZ ;  /* 0x0000000413077c10 */ /* 0x041fe4000ff1e0ff */
[----:B------:R-:W-:Y:S01]  /*0b70*/  IADD3 R9, PT, PT, R19, UR4, RZ ;  /* 0x0000000413097c10 */ /* 0x000fe2000fffe0ff */
[----:B------:R-:W-:Y:S02]  /*0b80*/  UIADD3 UR4, UPT, UPT, UR4, 0x4, URZ ;  /* 0x0000000404047890 */ /* 0x000fe4000fffe0ff */
[----:B------:R-:W-:Y:S01]  /*0b90*/  IMAD.X R0, RZ, RZ, RZ, P0 ;  /* 0x000000ffff007224 */ /* 0x000fe200000e06ff */
[----:B------:R-:W-:Y:S01]  /*0ba0*/  LEA R6, P0, R7, R4, 0x2 ;  /* 0x0000000407067211 */ /* 0x000fe200078010ff */
[----:B------:R-:W-:-:S03]  /*0bb0*/  IMAD.WIDE.U32 R8, R9, 0x4, R4 ;  /* 0x0000000409087825 */ /* 0x000fc600078e0004 */
[----:B------:R-:W-:Y:S02]  /*0bc0*/  LEA.HI.X R7, R7, R5, R0, 0x2, P0 ;  /* 0x0000000507077211 */ /* 0x000fe400000f1400 */
[----:B------:R1:W-:Y:S04]  /*0bd0*/  STG.E desc[UR10][R8.64], R17 ;  /* 0x0000001108007986 */ /* 0x0003e8000c10190a */
[----:B------:R1:W-:Y:S04]  /*0be0*/  STG.E desc[UR10][R6.64+0x4], R17 ;  /* 0x0000041106007986 */ /* 0x0003e8000c10190a */
[----:B------:R1:W-:Y:S04]  /*0bf0*/  STG.E desc[UR10][R6.64+0x8], R17 ;  /* 0x0000081106007986 */ /* 0x0003e8000c10190a */
[----:B------:R1:W-:Y:S02]  /*0c00*/  STG.E desc[UR10][R6.64+0xc], R17 ;  /* 0x00000c1106007986 */ /* 0x0003e4000c10190a */
.L_x_69:
[----:B------:R-:W-:Y:S05]  /*0c10*/  BRA.U !UP1, `(.L_x_66) ;  /* 0x00000001093c7547 */ /* 0x000fea000b800000 */
[----:B------:R-:W-:Y:S01]  /*0c20*/  UISETP.NE.AND UP0, UPT, UR5, 0x1, UPT ;  /* 0x000000010500788c */ /* 0x000fe2000bf05270 */
[----:B------:R-:W-:-:S08]  /*0c30*/  LOP3.LUT P0, RZ, R21, 0x1, RZ, 0xc0, !PT ;  /* 0x0000000115ff7812 */ /* 0x000fd0000780c0ff */
[----:B------:R-:W-:Y:S05]  /*0c40*/  BRA.U !UP0, `(.L_x_70) ;  /* 0x0000000108247547 */ /* 0x000fea000b800000 */
[C---:B01----:R-:W-:Y:S01]  /*0c50*/  IADD3 R7, P1, PT, R19.reuse, UR4, RZ ;  /* 0x0000000413077c10 */ /* 0x043fe2000ff3e0ff */
[----:B------:R-:W-:Y:S01]  /*0c60*/  VIADD R9, R19, UR4 ;  /* 0x0000000413097c36 */ /* 0x000fe20008000000 */
[----:B------:R-:W-:-:S03]  /*0c70*/  UIADD3 UR4, UPT, UPT, UR4, 0x2, URZ ;  /* 0x0000000204047890 */ /* 0x000fc6000fffe0ff */
[----:B------:R-:W-:Y:S01]  /*0c80*/  IMAD.X R0, RZ, RZ, RZ, P1 ;  /* 0x000000ffff007224 */ /* 0x000fe200008e06ff */
[----:B------:R-:W-:Y:S01]  /*0c90*/  LEA R6, P1, R7, R4, 0x2 ;  /* 0x0000000407067211 */ /* 0x000fe200078210ff */
[----:B------:R-:W-:-:S03]  /*0ca0*/  IMAD.WIDE.U32 R8, R9, 0x4, R4 ;  /* 0x0000000409087825 */ /* 0x000fc600078e0004 */
[----:B------:R-:W-:Y:S02]  /*0cb0*/  LEA.HI.X R7, R7, R5, R0, 0x2, P1 ;  /* 0x0000000507077211 */ /* 0x000fe400008f1400 */
[----:B------:R3:W-:Y:S04]  /*0cc0*/  STG.E desc[UR10][R8.64], R17 ;  /* 0x0000001108007986 */ /* 0x0007e8000c10190a */
[----:B------:R3:W-:Y:S03]  /*0cd0*/  STG.E desc[UR10][R6.64+0x4], R17 ;  /* 0x0000041106007986 */ /* 0x0007e6000c10190a */
.L_x_70:
[----:B01-3--:R-:W-:-:S04]  /*0ce0*/  @P0 VIADD R7, R19, UR4 ;  /* 0x0000000413070c36 */ /* 0x00bfc80008000000 */
[----:B------:R-:W-:-:S05]  /*0cf0*/  @P0 IMAD.WIDE.U32 R6, R7, 0x4, R4 ;  /* 0x0000000407060825 */ /* 0x000fca00078e0004 */
[----:B------:R3:W-:Y:S02]  /*0d00*/  @P0 STG.E desc[UR10][R6.64], R17 ;  /* 0x0000001106000986 */ /* 0x0007e4000c10190a */
.L_x_66:
[----:B------:R-:W-:Y:S05]  /*0d10*/  BSYNC.RECONVERGENT B2 ;  /* 0x0000000000027941 */ /* 0x000fea0003800200 */
.L_x_65:
[----:B01-3--:R-:W-:Y:S01]  /*0d20*/  IADD3 R7, PT, PT, R19, R18, RZ ;  /* 0x0000001213077210 */ /* 0x00bfe20007ffe0ff */
[----:B------:R-:W-:-:S04]  /*0d30*/  VIADD R18, R18, 0x1 ;  /* 0x0000000112127836 */ /* 0x000fc80000000000 */
[----:B------:R-:W-:-:S05]  /*0d40*/  IMAD.WIDE R6, R7, 0x4, R4 ;  /* 0x0000000407067825 */ /* 0x000fca00078e0204 */
[----:B------:R0:W-:Y:S02]  /*0d50*/  STG.E desc[UR10][R6.64], R17 ;  /* 0x0000001106007986 */ /* 0x0001e4000c10190a */
.L_x_64:
[----:B------:R-:W-:Y:S05]  /*0d60*/  BSYNC.RECONVERGENT B1 ;  /* 0x0000000000017941 */ /* 0x000fea0003800200 */
.L_x_63:
[----:B------:R-:W1:Y:S01]  /*0d70*/  LDCU UR4, c[0x0][0x384] ;  /* 0x00007080ff0477ac */ /* 0x000e620008000800 */
[----:B0-----:R-:W-:Y:S01]  /*0d80*/  VIADD R17, R17, 0x1 ;  /* 0x0000000111117836 */ /* 0x001fe20000000000 */
[----:B------:R-:W0:Y:S04]  /*0d90*/  LDCU UR9, c[0x0][0x390] ;  /* 0x00007200ff0977ac */ /* 0x000e280008000800 */
[----:B-1----:R-:W-:Y:S02]  /*0da0*/  ISETP.GE.AND P0, PT, R17, UR4, PT ;  /* 0x0000000411007c0c */ /* 0x002fe4000bf06270 */
[----:B0-----:R-:W-:-:S13]  /*0db0*/  ISETP.NE.AND P1, PT, R18, UR9, PT ;  /* 0x0000000912007c0c */ /* 0x001fda000bf25270 */
[----:B------:R-:W-:Y:S05]  /*0dc0*/  @!P0 BRA P1, `(.L_x_71) ;  /* 0xfffffff800508947 */ /* 0x000fea000083ffff */
[----:B------:R-:W-:Y:S05]  /*0dd0*/  BSYNC.RECONVERGENT B0 ;  /* 0x0000000000007941 */ /* 0x000fea0003800200 */
.L_x_59:
[----:B------:R-:W0:Y:S01]  /*0de0*/  LDCU.64 UR12, c[0x0][0x3b0] ;  /* 0x00007600ff0c77ac */ /* 0x000e220008000a00 */
[----:B------:R-:W-:Y:S01]  /*0df0*/  IADD3 R0, P0, PT, R11, R13, RZ ;  /* 0x0000000d0b007210 */ /* 0x000fe20007f1e0ff */
[----:B--2---:R-:W-:Y:S01]  /*0e00*/  IMAD.IADD R13, R10, 0x1, R13 ;  /* 0x000000010a0d7824 */ /* 0x004fe200078e020d */
[----:B------:R-:W1:Y:S03]  /*0e10*/  LDCU UR4, c[0x0][0x388] ;  /* 0x00007100ff0477ac */ /* 0x000e660008000800 */
[----:B------:R-:W-:Y:S01]  /*0e20*/  IMAD.X R3, RZ, RZ, R20, P0 ;  /* 0x000000ffff037224 */ /* 0x000fe200000e0614 */
[----:B0-----:R-:W-:-:S04]  /*0e30*/  LEA R2, P0, R0, UR12, 0x2 ;  /* 0x0000000c00027c11 */ /* 0x001fc8000f8010ff */
[----:B------:R-:W-:Y:S02]  /*0e40*/  LEA.HI.X R3, R0, UR13, R3, 0x2, P0 ;  /* 0x0000000d00037c11 */ /* 0x000fe400080f1403 */
[----:B-1----:R-:W-:-:S03]  /*0e50*/  ISETP.GE.AND P0, PT, R13, UR4, PT ;  /* 0x000000040d007c0c */ /* 0x002fc6000bf06270 */
[----:B------:R0:W-:Y:S10]  /*0e60*/  STG.E desc[UR10][R2.64], R18 ;  /* 0x0000001202007986 */ /* 0x0001f4000c10190a */
[----:B------:R-:W-:Y:S05]  /*0e70*/  @!P0 BRA `(.L_x_72) ;  /* 0xfffffff400f88947 */ /* 0x000fea000383ffff */
[----:B------:R-:W-:Y:S05]  /*0e80*/  EXIT ;  /* 0x000000000000794d */ /* 0x000fea0003800000 */
        .weak           $__internal_0_$__cuda_sm20_sqrt_rn_f32_slowpath
        .type           $__internal_0_$__cuda_sm20_sqrt_rn_f32_slowpath,@function
        .size           $__internal_0_$__cuda_sm20_sqrt_rn_f32_slowpath,(.L_x_75 - $__internal_0_$__cuda_sm20_sqrt_rn_f32_slowpath)
$__internal_0_$__cuda_sm20_sqrt_rn_f32_slowpath:
[----:B------:R-:W-:-:S13]  /*0e90*/  LOP3.LUT P0, RZ, R21, 0x7fffffff, RZ, 0xc0, !PT ;  /* 0x7fffffff15ff7812 */ /* 0x000fda000780c0ff */
[----:B------:R-:W-:Y:S01]  /*0ea0*/  @!P0 MOV R6, R21 ;  /* 0x0000001500068202 */ /* 0x000fe20000000f00 */
[----:B------:R-:W-:Y:S06]  /*0eb0*/  @!P0 BRA `(.L_x_73) ;  /* 0x0000000000448947 */ /* 0x000fec0003800000 */
[----:B------:R-:W-:Y:S01]  /*0ec0*/  FSETP.GEU.FTZ.AND P0, PT, R21, RZ, PT ;  /* 0x000000ff1500720b */ /* 0x000fe20003f1e000 */
[----:B------:R-:W-:-:S12]  /*0ed0*/  IMAD.MOV.U32 R0, RZ, RZ, R21 ;  /* 0x000000ffff007224 */ /* 0x000fd800078e0015 */
[----:B------:R-:W-:Y:S01]  /*0ee0*/  @!P0 IMAD.MOV.U32 R6, RZ, RZ, 0x7fffffff ;  /* 0x7fffffffff068424 */ /* 0x000fe200078e00ff */
[----:B------:R-:W-:Y:S06]  /*0ef0*/  @!P0 BRA `(.L_x_73) ;  /* 0x0000000000348947 */ /* 0x000fec0003800000 */
[----:B------:R-:W-:-:S13]  /*0f00*/  FSETP.GTU.FTZ.AND P0, PT, |R0|, +INF , PT ;  /* 0x7f8000000000780b */ /* 0x000fda0003f1c200 */
[----:B------:R-:W-:Y:S01]  /*0f10*/  @P0 FADD.FTZ R6, R0, 1 ;  /* 0x3f80000000060421 */ /* 0x000fe20000010000 */
[----:B------:R-:W-:Y:S06]  /*0f20*/  @P0 BRA `(.L_x_73) ;  /* 0x0000000000280947 */ /* 0x000fec0003800000 */
[----:B------:R-:W-:-:S13]  /*0f30*/  FSETP.NEU.FTZ.AND P0, PT, |R0|, +INF , PT ;  /* 0x7f8000000000780b */ /* 0x000fda0003f1d200 */
[----:B------:R-:W-:-:S04]  /*0f40*/  @P0 FFMA R7, R0, 1.84467440737095516160e+19, RZ ;  /* 0x5f80000000070823 */ /* 0x000fc800000000ff */
[----:B------:R-:W0:Y:S02]  /*0f50*/  @P0 MUFU.RSQ R6, R7 ;  /* 0x0000000700060308 */ /* 0x000e240000001400 */
[----:B0-----:R-:W-:Y:S01]  /*0f60*/  @P0 FMUL.FTZ R8, R7, R6 ;  /* 0x0000000607080220 */ /* 0x001fe20000410000 */
[----:B------:R-:W-:Y:S01]  /*0f70*/  @P0 FMUL.FTZ R21, R6, 0.5 ;  /* 0x3f00000006150820 */ /* 0x000fe20000410000 */
[----:B------:R-:W-:Y:S02]  /*0f80*/  @!P0 IMAD.MOV.U32 R6, RZ, RZ, R0 ;  /* 0x000000ffff068224 */ /* 0x000fe400078e0000 */
[----:B------:R-:W-:-:S04]  /*0f90*/  @P0 FADD.FTZ R9, -R8, -RZ ;  /* 0x800000ff08090221 */ /* 0x000fc80000010100 */
[----:B------:R-:W-:-:S04]  /*0fa0*/  @P0 FFMA R9, R8, R9, R7 ;  /* 0x0000000908090223 */ /* 0x000fc80000000007 */
[----:B------:R-:W-:-:S04]  /*0fb0*/  @P0 FFMA R9, R9, R21, R8 ;  /* 0x0000001509090223 */ /* 0x000fc80000000008 */
[----:B------:R-:W-:-:S07]  /*0fc0*/  @P0 FMUL.FTZ R6, R9, 2.3283064365386962891e-10 ;  /* 0x2f80000009060820 */ /* 0x000fce0000410000 */
.L_x_73:
[----:B------:R-:W-:Y:S01]  /*0fd0*/  MOV R0, R6 ;  /* 0x0000000600007202 */ /* 0x000fe20000000f00 */
[----:B------:R-:W-:Y:S02]  /*0fe0*/  IMAD.MOV.U32 R6, RZ, RZ, R22 ;  /* 0x000000ffff067224 */ /* 0x000fe400078e0016 */
[----:B------:R-:W-:-:S04]  /*0ff0*/  IMAD.MOV.U32 R7, RZ, RZ, 0x0 ;  /* 0x00000000ff077424 */ /* 0x000fc800078e00ff */
[----:B------:R-:W-:Y:S05]  /*1000*/  RET.REL.NODEC R6 `(_Z20query_ball_point_gpuiiifiPKfS0_PiS1_) ;  /* 0xffffffec06fc7950 */ /* 0x000fea0003c3ffff */
.L_x_74:
        /* <DEDUP_REMOVED lines=15> */
.L_x_75:


//--------------------- .nv.shared.reserved.0     --------------------------
	.section	.nv.shared.reserved.0,"aw",@nobits
	.weak		__nv_reservedSMEM_offset_0_alias
	.size		__nv_reservedSMEM_offset_0_alias, 0, 64
	.other		__nv_reservedSMEM_offset_0_alias,@"STO_CUDA_RESERVED_SHARED STV_DEFAULT"
__nv_reservedSMEM_offset_0_alias:
	.zero		0
	.zero		64


//--------------------- .nv.constant0._Z18selection_sort_gpuiiiiPKfPiPf --------------------------
	.section	.nv.constant0._Z18selection_sort_gpuiiiiPKfPiPf,"a",@progbits
	.sectionflags	@""
	.align	4
.nv.constant0._Z18selection_sort_gpuiiiiPKfPiPf:
	.zero		936


//--------------------- .nv.constant0._Z22group_maxpool_grad_gpuiiiiPKfPKiPf --------------------------
	.section	.nv.constant0._Z22group_maxpool_grad_gpuiiiiPKfPKiPf,"a",@progbits
	.sectionflags	@""
	.align	4
.nv.constant0._Z22group_maxpool_grad_gpuiiiiPKfPKiPf:
	.zero		936


//--------------------- .nv.constant0._Z17group_maxpool_gpuiiiiiPKfPKiPfPi --------------------------
	.section	.nv.constant0._Z17group_maxpool_gpuiiiiiPKfPKiPfPi,"a",@progbits
	.sectionflags	@""
	.align	4
.nv.constant0._Z17group_maxpool_gpuiiiiiPKfPKiPfPi:
	.zero		952


//--------------------- .nv.constant0._Z20group_point_grad_gpuiiiiiPKfPKiPf --------------------------
	.section	.nv.constant0._Z20group_point_grad_gpuiiiiiPKfPKiPf,"a",@progbits
	.sectionflags	@""
	.align	4
.nv.constant0._Z20group_point_grad_gpuiiiiiPKfPKiPf:
	.zero		944


//--------------------- .nv.constant0._Z15group_point_gpuiiiiiPKfPKiPf --------------------------
	.section	.nv.constant0._Z15group_point_gpuiiiiiPKfPKiPf,"a",@progbits
	.sectionflags	@""
	.align	4
.nv.constant0._Z15group_point_gpuiiiiiPKfPKiPf:
	.zero		944


//--------------------- .nv.constant0._Z20query_ball_point_gpuiiifiPKfS0_PiS1_ --------------------------
	.section	.nv.constant0._Z20query_ball_point_gpuiiifiPKfS0_PiS1_,"a",@progbits
	.sectionflags	@""
	.align	4
.nv.constant0._Z20query_ball_point_gpuiiifiPKfS0_PiS1_:
	.zero		952


//--------------------- SYMBOLS --------------------------

	.type		.nv.reservedSmem.offset0,@object
	.size		.nv.reservedSmem.offset0,0x4
